//
// Generated by NVIDIA NVVM Compiler
//
// Compiler Build ID: CL-36424714
// Cuda compilation tools, release 13.0, V13.0.88
// Based on NVVM 20.0.0
//

.version 9.0
.target sm_100
.address_size 64

	// .globl	_Z5sgemmPfS_S_i
// _ZZ21ieee_64bits_gemm_blocPdS_S_iE1a has been demoted
// _ZZ21ieee_64bits_gemm_blocPdS_S_iE1b has been demoted

.visible .entry _Z5sgemmPfS_S_i(
	.param .u64 .ptr .align 1 _Z5sgemmPfS_S_i_param_0,
	.param .u64 .ptr .align 1 _Z5sgemmPfS_S_i_param_1,
	.param .u64 .ptr .align 1 _Z5sgemmPfS_S_i_param_2,
	.param .u32 _Z5sgemmPfS_S_i_param_3
)
{
	.reg .pred 	%p<10>;
	.reg .b32 	%r<39>;
	.reg .b32 	%f<68>;
	.reg .b64 	%rd<67>;

	ld.param.u64 	%rd14, [_Z5sgemmPfS_S_i_param_0];
	ld.param.u64 	%rd15, [_Z5sgemmPfS_S_i_param_1];
	ld.param.u32 	%r17, [_Z5sgemmPfS_S_i_param_3];
	cvta.to.global.u64 	%rd1, %rd15;
	cvta.to.global.u64 	%rd2, %rd14;
	mov.u32 	%r18, %ctaid.x;
	mov.u32 	%r19, %ntid.x;
	mov.u32 	%r20, %tid.x;
	mad.lo.s32 	%r1, %r18, %r19, %r20;
	mov.u32 	%r21, %ctaid.y;
	mov.u32 	%r22, %ntid.y;
	mov.u32 	%r23, %tid.y;
	mad.lo.s32 	%r2, %r21, %r22, %r23;
	setp.lt.s32 	%p1, %r17, 1;
	mov.f32 	%f67, 0f00000000;
	@%p1 bra 	$L__BB0_12;
	mul.lo.s32 	%r3, %r17, %r2;
	and.b32  	%r4, %r17, 7;
	setp.lt.u32 	%p2, %r17, 8;
	mov.f32 	%f67, 0f00000000;
	mov.b32 	%r37, 0;
	@%p2 bra 	$L__BB0_4;
	and.b32  	%r37, %r17, 2147483640;
	neg.s32 	%r35, %r37;
	mul.wide.u32 	%rd16, %r17, 4;
	add.s64 	%rd3, %rd1, %rd16;
	mul.wide.u32 	%rd17, %r17, 8;
	add.s64 	%rd4, %rd1, %rd17;
	mul.wide.u32 	%rd18, %r17, 12;
	add.s64 	%rd5, %rd1, %rd18;
	mul.wide.u32 	%rd19, %r17, 16;
	add.s64 	%rd6, %rd1, %rd19;
	mul.wide.u32 	%rd20, %r17, 20;
	add.s64 	%rd7, %rd1, %rd20;
	mul.wide.u32 	%rd21, %r17, 24;
	add.s64 	%rd8, %rd1, %rd21;
	mul.wide.u32 	%rd22, %r17, 28;
	add.s64 	%rd9, %rd1, %rd22;
	mul.wide.u32 	%rd23, %r3, 4;
	add.s64 	%rd24, %rd23, %rd2;
	add.s64 	%rd66, %rd24, 16;
	mov.f32 	%f67, 0f00000000;
	mov.u32 	%r34, %r1;
$L__BB0_3:
	.pragma "nounroll";
	mul.wide.s32 	%rd25, %r34, 4;
	add.s64 	%rd26, %rd3, %rd25;
	add.s64 	%rd27, %rd4, %rd25;
	add.s64 	%rd28, %rd5, %rd25;
	add.s64 	%rd29, %rd6, %rd25;
	add.s64 	%rd30, %rd7, %rd25;
	add.s64 	%rd31, %rd8, %rd25;
	add.s64 	%rd32, %rd9, %rd25;
	add.s64 	%rd33, %rd1, %rd25;
	ld.global.f32 	%f17, [%rd66+-16];
	ld.global.f32 	%f18, [%rd33];
	fma.rn.f32 	%f19, %f17, %f18, %f67;
	ld.global.f32 	%f20, [%rd66+-12];
	ld.global.f32 	%f21, [%rd26];
	fma.rn.f32 	%f22, %f20, %f21, %f19;
	ld.global.f32 	%f23, [%rd66+-8];
	ld.global.f32 	%f24, [%rd27];
	fma.rn.f32 	%f25, %f23, %f24, %f22;
	ld.global.f32 	%f26, [%rd66+-4];
	ld.global.f32 	%f27, [%rd28];
	fma.rn.f32 	%f28, %f26, %f27, %f25;
	ld.global.f32 	%f29, [%rd66];
	ld.global.f32 	%f30, [%rd29];
	fma.rn.f32 	%f31, %f29, %f30, %f28;
	ld.global.f32 	%f32, [%rd66+4];
	ld.global.f32 	%f33, [%rd30];
	fma.rn.f32 	%f34, %f32, %f33, %f31;
	ld.global.f32 	%f35, [%rd66+8];
	ld.global.f32 	%f36, [%rd31];
	fma.rn.f32 	%f37, %f35, %f36, %f34;
	ld.global.f32 	%f38, [%rd66+12];
	ld.global.f32 	%f39, [%rd32];
	fma.rn.f32 	%f67, %f38, %f39, %f37;
	add.s32 	%r35, %r35, 8;
	shl.b32 	%r25, %r17, 3;
	add.s32 	%r34, %r34, %r25;
	add.s64 	%rd66, %rd66, 32;
	setp.ne.s32 	%p3, %r35, 0;
	@%p3 bra 	$L__BB0_3;
$L__BB0_4:
	setp.eq.s32 	%p4, %r4, 0;
	@%p4 bra 	$L__BB0_12;
	and.b32  	%r12, %r17, 3;
	setp.lt.u32 	%p5, %r4, 4;
	@%p5 bra 	$L__BB0_7;
	add.s32 	%r26, %r37, %r3;
	mul.wide.u32 	%rd34, %r26, 4;
	add.s64 	%rd35, %rd2, %rd34;
	ld.global.f32 	%f41, [%rd35];
	mad.lo.s32 	%r27, %r37, %r17, %r1;
	mul.wide.s32 	%rd36, %r27, 4;
	add.s64 	%rd37, %rd1, %rd36;
	ld.global.f32 	%f42, [%rd37];
	fma.rn.f32 	%f43, %f41, %f42, %f67;
	cvt.u64.u32 	%rd38, %r3;
	cvt.u64.u32 	%rd39, %r37;
	add.s64 	%rd40, %rd39, %rd38;
	shl.b64 	%rd41, %rd40, 2;
	add.s64 	%rd42, %rd2, %rd41;
	ld.global.f32 	%f44, [%rd42+4];
	mul.wide.u32 	%rd43, %r17, 4;
	add.s64 	%rd44, %rd37, %rd43;
	ld.global.f32 	%f45, [%rd44];
	fma.rn.f32 	%f46, %f44, %f45, %f43;
	ld.global.f32 	%f47, [%rd42+8];
	add.s64 	%rd45, %rd44, %rd43;
	ld.global.f32 	%f48, [%rd45];
	fma.rn.f32 	%f49, %f47, %f48, %f46;
	ld.global.f32 	%f50, [%rd42+12];
	add.s64 	%rd46, %rd45, %rd43;
	ld.global.f32 	%f51, [%rd46];
	fma.rn.f32 	%f67, %f50, %f51, %f49;
	add.s32 	%r37, %r37, 4;
$L__BB0_7:
	setp.eq.s32 	%p6, %r12, 0;
	@%p6 bra 	$L__BB0_12;
	setp.eq.s32 	%p7, %r12, 1;
	@%p7 bra 	$L__BB0_10;
	add.s32 	%r28, %r37, %r3;
	mul.wide.u32 	%rd47, %r28, 4;
	add.s64 	%rd48, %rd2, %rd47;
	ld.global.f32 	%f53, [%rd48];
	mad.lo.s32 	%r29, %r37, %r17, %r1;
	mul.wide.s32 	%rd49, %r29, 4;
	add.s64 	%rd50, %rd1, %rd49;
	ld.global.f32 	%f54, [%rd50];
	fma.rn.f32 	%f55, %f53, %f54, %f67;
	cvt.u64.u32 	%rd51, %r3;
	cvt.u64.u32 	%rd52, %r37;
	add.s64 	%rd53, %rd52, %rd51;
	shl.b64 	%rd54, %rd53, 2;
	add.s64 	%rd55, %rd2, %rd54;
	ld.global.f32 	%f56, [%rd55+4];
	mul.wide.u32 	%rd56, %r17, 4;
	add.s64 	%rd57, %rd50, %rd56;
	ld.global.f32 	%f57, [%rd57];
	fma.rn.f32 	%f67, %f56, %f57, %f55;
	add.s32 	%r37, %r37, 2;
$L__BB0_10:
	and.b32  	%r30, %r17, 1;
	setp.eq.b32 	%p8, %r30, 1;
	not.pred 	%p9, %p8;
	@%p9 bra 	$L__BB0_12;
	add.s32 	%r31, %r37, %r3;
	mul.wide.u32 	%rd58, %r31, 4;
	add.s64 	%rd59, %rd2, %rd58;
	ld.global.f32 	%f58, [%rd59];
	mad.lo.s32 	%r32, %r37, %r17, %r1;
	mul.wide.s32 	%rd60, %r32, 4;
	add.s64 	%rd61, %rd1, %rd60;
	ld.global.f32 	%f59, [%rd61];
	fma.rn.f32 	%f67, %f58, %f59, %f67;
$L__BB0_12:
	ld.param.u64 	%rd65, [_Z5sgemmPfS_S_i_param_2];
	cvta.to.global.u64 	%rd62, %rd65;
	mad.lo.s32 	%r33, %r17, %r2, %r1;
	mul.wide.s32 	%rd63, %r33, 4;
	add.s64 	%rd64, %rd62, %rd63;
	st.global.f32 	[%rd64], %f67;
	ret;

}
	// .globl	_Z5dgemmPdS_S_i
.visible .entry _Z5dgemmPdS_S_i(
	.param .u64 .ptr .align 1 _Z5dgemmPdS_S_i_param_0,
	.param .u64 .ptr .align 1 _Z5dgemmPdS_S_i_param_1,
	.param .u64 .ptr .align 1 _Z5dgemmPdS_S_i_param_2,
	.param .u32 _Z5dgemmPdS_S_i_param_3
)
{
	.reg .pred 	%p<10>;
	.reg .b32 	%r<40>;
	.reg .b64 	%rd<66>;
	.reg .b64 	%fd<68>;

	ld.param.u64 	%rd13, [_Z5dgemmPdS_S_i_param_0];
	ld.param.u64 	%rd14, [_Z5dgemmPdS_S_i_param_1];
	ld.param.u32 	%r17, [_Z5dgemmPdS_S_i_param_3];
	cvta.to.global.u64 	%rd1, %rd14;
	cvta.to.global.u64 	%rd2, %rd13;
	mov.u32 	%r18, %ctaid.x;
	mov.u32 	%r19, %ntid.x;
	mov.u32 	%r20, %tid.x;
	mad.lo.s32 	%r1, %r18, %r19, %r20;
	mov.u32 	%r21, %ctaid.y;
	mov.u32 	%r22, %ntid.y;
	mov.u32 	%r23, %tid.y;
	mad.lo.s32 	%r2, %r21, %r22, %r23;
	setp.lt.s32 	%p1, %r17, 1;
	mov.f64 	%fd67, 0d0000000000000000;
	@%p1 bra 	$L__BB1_12;
	mul.lo.s32 	%r3, %r17, %r2;
	and.b32  	%r4, %r17, 7;
	setp.lt.u32 	%p2, %r17, 8;
	mov.f64 	%fd67, 0d0000000000000000;
	mov.b32 	%r38, 0;
	@%p2 bra 	$L__BB1_4;
	and.b32  	%r25, %r17, 2147483640;
	neg.s32 	%r36, %r25;
	mul.wide.u32 	%rd15, %r17, 8;
	add.s64 	%rd3, %rd1, %rd15;
	mul.wide.u32 	%rd16, %r17, 16;
	add.s64 	%rd4, %rd1, %rd16;
	mul.wide.u32 	%rd17, %r17, 24;
	add.s64 	%rd5, %rd1, %rd17;
	mul.wide.u32 	%rd18, %r17, 32;
	add.s64 	%rd6, %rd1, %rd18;
	mul.wide.u32 	%rd19, %r17, 48;
	add.s64 	%rd7, %rd1, %rd19;
	mul.wide.u32 	%rd20, %r17, 56;
	add.s64 	%rd8, %rd1, %rd20;
	mul.wide.u32 	%rd21, %r3, 8;
	add.s64 	%rd22, %rd21, %rd2;
	add.s64 	%rd65, %rd22, 32;
	mov.f64 	%fd67, 0d0000000000000000;
	mov.u32 	%r35, %r1;
$L__BB1_3:
	.pragma "nounroll";
	and.b32  	%r38, %r17, 2147483640;
	mul.wide.s32 	%rd23, %r35, 8;
	add.s64 	%rd24, %rd3, %rd23;
	add.s64 	%rd25, %rd4, %rd23;
	add.s64 	%rd26, %rd5, %rd23;
	add.s64 	%rd27, %rd6, %rd23;
	mul.wide.u32 	%rd28, %r17, 40;
	add.s64 	%rd29, %rd1, %rd23;
	add.s64 	%rd30, %rd29, %rd28;
	add.s64 	%rd31, %rd7, %rd23;
	add.s64 	%rd32, %rd8, %rd23;
	ld.global.f64 	%fd17, [%rd65+-32];
	ld.global.f64 	%fd18, [%rd29];
	fma.rn.f64 	%fd19, %fd17, %fd18, %fd67;
	ld.global.f64 	%fd20, [%rd65+-24];
	ld.global.f64 	%fd21, [%rd24];
	fma.rn.f64 	%fd22, %fd20, %fd21, %fd19;
	ld.global.f64 	%fd23, [%rd65+-16];
	ld.global.f64 	%fd24, [%rd25];
	fma.rn.f64 	%fd25, %fd23, %fd24, %fd22;
	ld.global.f64 	%fd26, [%rd65+-8];
	ld.global.f64 	%fd27, [%rd26];
	fma.rn.f64 	%fd28, %fd26, %fd27, %fd25;
	ld.global.f64 	%fd29, [%rd65];
	ld.global.f64 	%fd30, [%rd27];
	fma.rn.f64 	%fd31, %fd29, %fd30, %fd28;
	ld.global.f64 	%fd32, [%rd65+8];
	ld.global.f64 	%fd33, [%rd30];
	fma.rn.f64 	%fd34, %fd32, %fd33, %fd31;
	ld.global.f64 	%fd35, [%rd65+16];
	ld.global.f64 	%fd36, [%rd31];
	fma.rn.f64 	%fd37, %fd35, %fd36, %fd34;
	ld.global.f64 	%fd38, [%rd65+24];
	ld.global.f64 	%fd39, [%rd32];
	fma.rn.f64 	%fd67, %fd38, %fd39, %fd37;
	add.s32 	%r36, %r36, 8;
	shl.b32 	%r26, %r17, 3;
	add.s32 	%r35, %r35, %r26;
	add.s64 	%rd65, %rd65, 64;
	setp.ne.s32 	%p3, %r36, 0;
	@%p3 bra 	$L__BB1_3;
$L__BB1_4:
	setp.eq.s32 	%p4, %r4, 0;
	@%p4 bra 	$L__BB1_12;
	and.b32  	%r12, %r17, 3;
	setp.lt.u32 	%p5, %r4, 4;
	@%p5 bra 	$L__BB1_7;
	add.s32 	%r27, %r38, %r3;
	mul.wide.u32 	%rd33, %r27, 8;
	add.s64 	%rd34, %rd2, %rd33;
	ld.global.f64 	%fd41, [%rd34];
	mad.lo.s32 	%r28, %r38, %r17, %r1;
	mul.wide.s32 	%rd35, %r28, 8;
	add.s64 	%rd36, %rd1, %rd35;
	ld.global.f64 	%fd42, [%rd36];
	fma.rn.f64 	%fd43, %fd41, %fd42, %fd67;
	cvt.u64.u32 	%rd37, %r3;
	cvt.u64.u32 	%rd38, %r38;
	add.s64 	%rd39, %rd38, %rd37;
	shl.b64 	%rd40, %rd39, 3;
	add.s64 	%rd41, %rd2, %rd40;
	ld.global.f64 	%fd44, [%rd41+8];
	mul.wide.u32 	%rd42, %r17, 8;
	add.s64 	%rd43, %rd36, %rd42;
	ld.global.f64 	%fd45, [%rd43];
	fma.rn.f64 	%fd46, %fd44, %fd45, %fd43;
	ld.global.f64 	%fd47, [%rd41+16];
	add.s64 	%rd44, %rd43, %rd42;
	ld.global.f64 	%fd48, [%rd44];
	fma.rn.f64 	%fd49, %fd47, %fd48, %fd46;
	ld.global.f64 	%fd50, [%rd41+24];
	add.s64 	%rd45, %rd44, %rd42;
	ld.global.f64 	%fd51, [%rd45];
	fma.rn.f64 	%fd67, %fd50, %fd51, %fd49;
	add.s32 	%r38, %r38, 4;
$L__BB1_7:
	setp.eq.s32 	%p6, %r12, 0;
	@%p6 bra 	$L__BB1_12;
	setp.eq.s32 	%p7, %r12, 1;
	@%p7 bra 	$L__BB1_10;
	add.s32 	%r29, %r38, %r3;
	mul.wide.u32 	%rd46, %r29, 8;
	add.s64 	%rd47, %rd2, %rd46;
	ld.global.f64 	%fd53, [%rd47];
	mad.lo.s32 	%r30, %r38, %r17, %r1;
	mul.wide.s32 	%rd48, %r30, 8;
	add.s64 	%rd49, %rd1, %rd48;
	ld.global.f64 	%fd54, [%rd49];
	fma.rn.f64 	%fd55, %fd53, %fd54, %fd67;
	cvt.u64.u32 	%rd50, %r3;
	cvt.u64.u32 	%rd51, %r38;
	add.s64 	%rd52, %rd51, %rd50;
	shl.b64 	%rd53, %rd52, 3;
	add.s64 	%rd54, %rd2, %rd53;
	ld.global.f64 	%fd56, [%rd54+8];
	mul.wide.u32 	%rd55, %r17, 8;
	add.s64 	%rd56, %rd49, %rd55;
	ld.global.f64 	%fd57, [%rd56];
	fma.rn.f64 	%fd67, %fd56, %fd57, %fd55;
	add.s32 	%r38, %r38, 2;
$L__BB1_10:
	and.b32  	%r31, %r17, 1;
	setp.eq.b32 	%p8, %r31, 1;
	not.pred 	%p9, %p8;
	@%p9 bra 	$L__BB1_12;
	add.s32 	%r32, %r38, %r3;
	mul.wide.u32 	%rd57, %r32, 8;
	add.s64 	%rd58, %rd2, %rd57;
	ld.global.f64 	%fd58, [%rd58];
	mad.lo.s32 	%r33, %r38, %r17, %r1;
	mul.wide.s32 	%rd59, %r33, 8;
	add.s64 	%rd60, %rd1, %rd59;
	ld.global.f64 	%fd59, [%rd60];
	fma.rn.f64 	%fd67, %fd58, %fd59, %fd67;
$L__BB1_12:
	ld.param.u64 	%rd64, [_Z5dgemmPdS_S_i_param_2];
	cvta.to.global.u64 	%rd61, %rd64;
	mad.lo.s32 	%r34, %r17, %r2, %r1;
	mul.wide.s32 	%rd62, %r34, 8;
	add.s64 	%rd63, %rd61, %rd62;
	st.global.f64 	[%rd63], %fd67;
	ret;

}
	// .globl	_Z20ieee_64bits_gemm_jikPdS_S_i
.visible .entry _Z20ieee_64bits_gemm_jikPdS_S_i(
	.param .u64 .ptr .align 1 _Z20ieee_64bits_gemm_jikPdS_S_i_param_0,
	.param .u64 .ptr .align 1 _Z20ieee_64bits_gemm_jikPdS_S_i_param_1,
	.param .u64 .ptr .align 1 _Z20ieee_64bits_gemm_jikPdS_S_i_param_2,
	.param .u32 _Z20ieee_64bits_gemm_jikPdS_S_i_param_3
)
{
	.reg .pred 	%p<10>;
	.reg .b32 	%r<40>;
	.reg .b64 	%rd<66>;
	.reg .b64 	%fd<68>;

	ld.param.u64 	%rd13, [_Z20ieee_64bits_gemm_jikPdS_S_i_param_0];
	ld.param.u64 	%rd14, [_Z20ieee_64bits_gemm_jikPdS_S_i_param_1];
	ld.param.u32 	%r17, [_Z20ieee_64bits_gemm_jikPdS_S_i_param_3];
	cvta.to.global.u64 	%rd1, %rd14;
	cvta.to.global.u64 	%rd2, %rd13;
	mov.u32 	%r18, %ctaid.x;
	mov.u32 	%r19, %ntid.x;
	mov.u32 	%r20, %tid.x;
	mad.lo.s32 	%r1, %r18, %r19, %r20;
	mov.u32 	%r21, %ctaid.y;
	mov.u32 	%r22, %ntid.y;
	mov.u32 	%r23, %tid.y;
	mad.lo.s32 	%r2, %r21, %r22, %r23;
	setp.lt.s32 	%p1, %r17, 1;
	mov.f64 	%fd67, 0d0000000000000000;
	@%p1 bra 	$L__BB2_12;
	mul.lo.s32 	%r3, %r17, %r2;
	and.b32  	%r4, %r17, 7;
	setp.lt.u32 	%p2, %r17, 8;
	mov.f64 	%fd67, 0d0000000000000000;
	mov.b32 	%r38, 0;
	@%p2 bra 	$L__BB2_4;
	and.b32  	%r25, %r17, 2147483640;
	neg.s32 	%r36, %r25;
	mul.wide.u32 	%rd15, %r17, 8;
	add.s64 	%rd3, %rd1, %rd15;
	mul.wide.u32 	%rd16, %r17, 16;
	add.s64 	%rd4, %rd1, %rd16;
	mul.wide.u32 	%rd17, %r17, 24;
	add.s64 	%rd5, %rd1, %rd17;
	mul.wide.u32 	%rd18, %r17, 32;
	add.s64 	%rd6, %rd1, %rd18;
	mul.wide.u32 	%rd19, %r17, 48;
	add.s64 	%rd7, %rd1, %rd19;
	mul.wide.u32 	%rd20, %r17, 56;
	add.s64 	%rd8, %rd1, %rd20;
	mul.wide.u32 	%rd21, %r3, 8;
	add.s64 	%rd22, %rd21, %rd2;
	add.s64 	%rd65, %rd22, 32;
	mov.f64 	%fd67, 0d0000000000000000;
	mov.u32 	%r35, %r1;
$L__BB2_3:
	.pragma "nounroll";
	and.b32  	%r38, %r17, 2147483640;
	mul.wide.s32 	%rd23, %r35, 8;
	add.s64 	%rd24, %rd3, %rd23;
	add.s64 	%rd25, %rd4, %rd23;
	add.s64 	%rd26, %rd5, %rd23;
	add.s64 	%rd27, %rd6, %rd23;
	mul.wide.u32 	%rd28, %r17, 40;
	add.s64 	%rd29, %rd1, %rd23;
	add.s64 	%rd30, %rd29, %rd28;
	add.s64 	%rd31, %rd7, %rd23;
	add.s64 	%rd32, %rd8, %rd23;
	ld.global.f64 	%fd17, [%rd65+-32];
	ld.global.f64 	%fd18, [%rd29];
	fma.rn.f64 	%fd19, %fd17, %fd18, %fd67;
	ld.global.f64 	%fd20, [%rd65+-24];
	ld.global.f64 	%fd21, [%rd24];
	fma.rn.f64 	%fd22, %fd20, %fd21, %fd19;
	ld.global.f64 	%fd23, [%rd65+-16];
	ld.global.f64 	%fd24, [%rd25];
	fma.rn.f64 	%fd25, %fd23, %fd24, %fd22;
	ld.global.f64 	%fd26, [%rd65+-8];
	ld.global.f64 	%fd27, [%rd26];
	fma.rn.f64 	%fd28, %fd26, %fd27, %fd25;
	ld.global.f64 	%fd29, [%rd65];
	ld.global.f64 	%fd30, [%rd27];
	fma.rn.f64 	%fd31, %fd29, %fd30, %fd28;
	ld.global.f64 	%fd32, [%rd65+8];
	ld.global.f64 	%fd33, [%rd30];
	fma.rn.f64 	%fd34, %fd32, %fd33, %fd31;
	ld.global.f64 	%fd35, [%rd65+16];
	ld.global.f64 	%fd36, [%rd31];
	fma.rn.f64 	%fd37, %fd35, %fd36, %fd34;
	ld.global.f64 	%fd38, [%rd65+24];
	ld.global.f64 	%fd39, [%rd32];
	fma.rn.f64 	%fd67, %fd38, %fd39, %fd37;
	add.s32 	%r36, %r36, 8;
	shl.b32 	%r26, %r17, 3;
	add.s32 	%r35, %r35, %r26;
	add.s64 	%rd65, %rd65, 64;
	setp.ne.s32 	%p3, %r36, 0;
	@%p3 bra 	$L__BB2_3;
$L__BB2_4:
	setp.eq.s32 	%p4, %r4, 0;
	@%p4 bra 	$L__BB2_12;
	and.b32  	%r12, %r17, 3;
	setp.lt.u32 	%p5, %r4, 4;
	@%p5 bra 	$L__BB2_7;
	add.s32 	%r27, %r38, %r3;
	mul.wide.u32 	%rd33, %r27, 8;
	add.s64 	%rd34, %rd2, %rd33;
	ld.global.f64 	%fd41, [%rd34];
	mad.lo.s32 	%r28, %r38, %r17, %r1;
	mul.wide.s32 	%rd35, %r28, 8;
	add.s64 	%rd36, %rd1, %rd35;
	ld.global.f64 	%fd42, [%rd36];
	fma.rn.f64 	%fd43, %fd41, %fd42, %fd67;
	cvt.u64.u32 	%rd37, %r3;
	cvt.u64.u32 	%rd38, %r38;
	add.s64 	%rd39, %rd38, %rd37;
	shl.b64 	%rd40, %rd39, 3;
	add.s64 	%rd41, %rd2, %rd40;
	ld.global.f64 	%fd44, [%rd41+8];
	mul.wide.u32 	%rd42, %r17, 8;
	add.s64 	%rd43, %rd36, %rd42;
	ld.global.f64 	%fd45, [%rd43];
	fma.rn.f64 	%fd46, %fd44, %fd45, %fd43;
	ld.global.f64 	%fd47, [%rd41+16];
	add.s64 	%rd44, %rd43, %rd42;
	ld.global.f64 	%fd48, [%rd44];
	fma.rn.f64 	%fd49, %fd47, %fd48, %fd46;
	ld.global.f64 	%fd50, [%rd41+24];
	add.s64 	%rd45, %rd44, %rd42;
	ld.global.f64 	%fd51, [%rd45];
	fma.rn.f64 	%fd67, %fd50, %fd51, %fd49;
	add.s32 	%r38, %r38, 4;
$L__BB2_7:
	setp.eq.s32 	%p6, %r12, 0;
	@%p6 bra 	$L__BB2_12;
	setp.eq.s32 	%p7, %r12, 1;
	@%p7 bra 	$L__BB2_10;
	add.s32 	%r29, %r38, %r3;
	mul.wide.u32 	%rd46, %r29, 8;
	add.s64 	%rd47, %rd2, %rd46;
	ld.global.f64 	%fd53, [%rd47];
	mad.lo.s32 	%r30, %r38, %r17, %r1;
	mul.wide.s32 	%rd48, %r30, 8;
	add.s64 	%rd49, %rd1, %rd48;
	ld.global.f64 	%fd54, [%rd49];
	fma.rn.f64 	%fd55, %fd53, %fd54, %fd67;
	cvt.u64.u32 	%rd50, %r3;
	cvt.u64.u32 	%rd51, %r38;
	add.s64 	%rd52, %rd51, %rd50;
	shl.b64 	%rd53, %rd52, 3;
	add.s64 	%rd54, %rd2, %rd53;
	ld.global.f64 	%fd56, [%rd54+8];
	mul.wide.u32 	%rd55, %r17, 8;
	add.s64 	%rd56, %rd49, %rd55;
	ld.global.f64 	%fd57, [%rd56];
	fma.rn.f64 	%fd67, %fd56, %fd57, %fd55;
	add.s32 	%r38, %r38, 2;
$L__BB2_10:
	and.b32  	%r31, %r17, 1;
	setp.eq.b32 	%p8, %r31, 1;
	not.pred 	%p9, %p8;
	@%p9 bra 	$L__BB2_12;
	add.s32 	%r32, %r38, %r3;
	mul.wide.u32 	%rd57, %r32, 8;
	add.s64 	%rd58, %rd2, %rd57;
	ld.global.f64 	%fd58, [%rd58];
	mad.lo.s32 	%r33, %r38, %r17, %r1;
	mul.wide.s32 	%rd59, %r33, 8;
	add.s64 	%rd60, %rd1, %rd59;
	ld.global.f64 	%fd59, [%rd60];
	fma.rn.f64 	%fd67, %fd58, %fd59, %fd67;
$L__BB2_12:
	ld.param.u64 	%rd64, [_Z20ieee_64bits_gemm_jikPdS_S_i_param_2];
	cvta.to.global.u64 	%rd61, %rd64;
	mad.lo.s32 	%r34, %r17, %r2, %r1;
	mul.wide.s32 	%rd62, %r34, 8;
	add.s64 	%rd63, %rd61, %rd62;
	st.global.f64 	[%rd63], %fd67;
	ret;

}
	// .globl	_Z20ieee_64bits_gemm_ijkPdS_S_i
.visible .entry _Z20ieee_64bits_gemm_ijkPdS_S_i(
	.param .u64 .ptr .align 1 _Z20ieee_64bits_gemm_ijkPdS_S_i_param_0,
	.param .u64 .ptr .align 1 _Z20ieee_64bits_gemm_ijkPdS_S_i_param_1,
	.param .u64 .ptr .align 1 _Z20ieee_64bits_gemm_ijkPdS_S_i_param_2,
	.param .u32 _Z20ieee_64bits_gemm_ijkPdS_S_i_param_3
)
{
	.reg .pred 	%p<10>;
	.reg .b32 	%r<78>;
	.reg .b64 	%rd<48>;
	.reg .b64 	%fd<68>;

	ld.param.u64 	%rd4, [_Z20ieee_64bits_gemm_ijkPdS_S_i_param_0];
	ld.param.u64 	%rd5, [_Z20ieee_64bits_gemm_ijkPdS_S_i_param_1];
	ld.param.u32 	%r43, [_Z20ieee_64bits_gemm_ijkPdS_S_i_param_3];
	cvta.to.global.u64 	%rd1, %rd5;
	cvta.to.global.u64 	%rd2, %rd4;
	mov.u32 	%r44, %ctaid.x;
	mov.u32 	%r45, %ntid.x;
	mov.u32 	%r46, %tid.x;
	mad.lo.s32 	%r1, %r44, %r45, %r46;
	mov.u32 	%r47, %ctaid.y;
	mov.u32 	%r48, %ntid.y;
	mul.lo.s32 	%r2, %r47, %r48;
	mov.u32 	%r3, %tid.y;
	add.s32 	%r4, %r2, %r3;
	setp.lt.s32 	%p1, %r43, 1;
	mov.f64 	%fd67, 0d0000000000000000;
	@%p1 bra 	$L__BB3_12;
	mul.lo.s32 	%r5, %r43, %r1;
	and.b32  	%r6, %r43, 7;
	setp.lt.u32 	%p2, %r43, 8;
	mov.f64 	%fd67, 0d0000000000000000;
	mov.b32 	%r76, 0;
	@%p2 bra 	$L__BB3_4;
	and.b32  	%r76, %r43, 2147483640;
	neg.s32 	%r74, %r76;
	add.s32 	%r50, %r3, %r43;
	add.s32 	%r73, %r50, %r2;
	shl.b32 	%r10, %r43, 3;
	shl.b32 	%r51, %r43, 1;
	add.s32 	%r72, %r4, %r51;
	mad.lo.s32 	%r71, %r43, 3, %r4;
	shl.b32 	%r52, %r43, 2;
	add.s32 	%r70, %r4, %r52;
	mad.lo.s32 	%r69, %r43, 5, %r4;
	mad.lo.s32 	%r68, %r43, 6, %r4;
	mad.lo.s32 	%r67, %r43, 7, %r4;
	mov.f64 	%fd67, 0d0000000000000000;
	mov.u32 	%r65, %r5;
	mov.u32 	%r66, %r4;
$L__BB3_3:
	.pragma "nounroll";
	mul.wide.s32 	%rd6, %r65, 8;
	add.s64 	%rd7, %rd2, %rd6;
	ld.global.f64 	%fd17, [%rd7];
	mul.wide.u32 	%rd8, %r66, 8;
	add.s64 	%rd9, %rd1, %rd8;
	ld.global.f64 	%fd18, [%rd9];
	fma.rn.f64 	%fd19, %fd17, %fd18, %fd67;
	ld.global.f64 	%fd20, [%rd7+8];
	mul.wide.u32 	%rd10, %r73, 8;
	add.s64 	%rd11, %rd1, %rd10;
	ld.global.f64 	%fd21, [%rd11];
	fma.rn.f64 	%fd22, %fd20, %fd21, %fd19;
	ld.global.f64 	%fd23, [%rd7+16];
	mul.wide.u32 	%rd12, %r72, 8;
	add.s64 	%rd13, %rd1, %rd12;
	ld.global.f64 	%fd24, [%rd13];
	fma.rn.f64 	%fd25, %fd23, %fd24, %fd22;
	ld.global.f64 	%fd26, [%rd7+24];
	mul.wide.u32 	%rd14, %r71, 8;
	add.s64 	%rd15, %rd1, %rd14;
	ld.global.f64 	%fd27, [%rd15];
	fma.rn.f64 	%fd28, %fd26, %fd27, %fd25;
	ld.global.f64 	%fd29, [%rd7+32];
	mul.wide.u32 	%rd16, %r70, 8;
	add.s64 	%rd17, %rd1, %rd16;
	ld.global.f64 	%fd30, [%rd17];
	fma.rn.f64 	%fd31, %fd29, %fd30, %fd28;
	ld.global.f64 	%fd32, [%rd7+40];
	mul.wide.u32 	%rd18, %r69, 8;
	add.s64 	%rd19, %rd1, %rd18;
	ld.global.f64 	%fd33, [%rd19];
	fma.rn.f64 	%fd34, %fd32, %fd33, %fd31;
	ld.global.f64 	%fd35, [%rd7+48];
	mul.wide.u32 	%rd20, %r68, 8;
	add.s64 	%rd21, %rd1, %rd20;
	ld.global.f64 	%fd36, [%rd21];
	fma.rn.f64 	%fd37, %fd35, %fd36, %fd34;
	ld.global.f64 	%fd38, [%rd7+56];
	mul.wide.u32 	%rd22, %r67, 8;
	add.s64 	%rd23, %rd1, %rd22;
	ld.global.f64 	%fd39, [%rd23];
	fma.rn.f64 	%fd67, %fd38, %fd39, %fd37;
	add.s32 	%r74, %r74, 8;
	add.s32 	%r73, %r73, %r10;
	add.s32 	%r72, %r72, %r10;
	add.s32 	%r71, %r71, %r10;
	add.s32 	%r70, %r70, %r10;
	add.s32 	%r69, %r69, %r10;
	add.s32 	%r68, %r68, %r10;
	add.s32 	%r67, %r67, %r10;
	add.s32 	%r66, %r66, %r10;
	add.s32 	%r65, %r65, 8;
	setp.ne.s32 	%p3, %r74, 0;
	@%p3 bra 	$L__BB3_3;
$L__BB3_4:
	setp.eq.s32 	%p4, %r6, 0;
	@%p4 bra 	$L__BB3_12;
	and.b32  	%r38, %r43, 3;
	setp.lt.u32 	%p5, %r6, 4;
	@%p5 bra 	$L__BB3_7;
	add.s32 	%r53, %r76, %r5;
	mul.wide.s32 	%rd24, %r53, 8;
	add.s64 	%rd25, %rd2, %rd24;
	ld.global.f64 	%fd41, [%rd25];
	mad.lo.s32 	%r54, %r76, %r43, %r4;
	mul.wide.u32 	%rd26, %r54, 8;
	add.s64 	%rd27, %rd1, %rd26;
	ld.global.f64 	%fd42, [%rd27];
	fma.rn.f64 	%fd43, %fd41, %fd42, %fd67;
	ld.global.f64 	%fd44, [%rd25+8];
	add.s32 	%r55, %r54, %r43;
	mul.wide.u32 	%rd28, %r55, 8;
	add.s64 	%rd29, %rd1, %rd28;
	ld.global.f64 	%fd45, [%rd29];
	fma.rn.f64 	%fd46, %fd44, %fd45, %fd43;
	ld.global.f64 	%fd47, [%rd25+16];
	add.s32 	%r56, %r55, %r43;
	mul.wide.u32 	%rd30, %r56, 8;
	add.s64 	%rd31, %rd1, %rd30;
	ld.global.f64 	%fd48, [%rd31];
	fma.rn.f64 	%fd49, %fd47, %fd48, %fd46;
	ld.global.f64 	%fd50, [%rd25+24];
	add.s32 	%r57, %r56, %r43;
	mul.wide.u32 	%rd32, %r57, 8;
	add.s64 	%rd33, %rd1, %rd32;
	ld.global.f64 	%fd51, [%rd33];
	fma.rn.f64 	%fd67, %fd50, %fd51, %fd49;
	add.s32 	%r76, %r76, 4;
$L__BB3_7:
	setp.eq.s32 	%p6, %r38, 0;
	@%p6 bra 	$L__BB3_12;
	setp.eq.s32 	%p7, %r38, 1;
	@%p7 bra 	$L__BB3_10;
	add.s32 	%r58, %r76, %r5;
	mul.wide.s32 	%rd34, %r58, 8;
	add.s64 	%rd35, %rd2, %rd34;
	ld.global.f64 	%fd53, [%rd35];
	mad.lo.s32 	%r59, %r76, %r43, %r4;
	mul.wide.u32 	%rd36, %r59, 8;
	add.s64 	%rd37, %rd1, %rd36;
	ld.global.f64 	%fd54, [%rd37];
	fma.rn.f64 	%fd55, %fd53, %fd54, %fd67;
	ld.global.f64 	%fd56, [%rd35+8];
	add.s32 	%r60, %r59, %r43;
	mul.wide.u32 	%rd38, %r60, 8;
	add.s64 	%rd39, %rd1, %rd38;
	ld.global.f64 	%fd57, [%rd39];
	fma.rn.f64 	%fd67, %fd56, %fd57, %fd55;
	add.s32 	%r76, %r76, 2;
$L__BB3_10:
	and.b32  	%r61, %r43, 1;
	setp.eq.b32 	%p8, %r61, 1;
	not.pred 	%p9, %p8;
	@%p9 bra 	$L__BB3_12;
	add.s32 	%r62, %r76, %r5;
	mul.wide.s32 	%rd40, %r62, 8;
	add.s64 	%rd41, %rd2, %rd40;
	ld.global.f64 	%fd58, [%rd41];
	mad.lo.s32 	%r63, %r76, %r43, %r4;
	mul.wide.u32 	%rd42, %r63, 8;
	add.s64 	%rd43, %rd1, %rd42;
	ld.global.f64 	%fd59, [%rd43];
	fma.rn.f64 	%fd67, %fd58, %fd59, %fd67;
$L__BB3_12:
	ld.param.u64 	%rd47, [_Z20ieee_64bits_gemm_ijkPdS_S_i_param_2];
	cvta.to.global.u64 	%rd44, %rd47;
	mad.lo.s32 	%r64, %r43, %r1, %r4;
	mul.wide.s32 	%rd45, %r64, 8;
	add.s64 	%rd46, %rd44, %rd45;
	st.global.f64 	[%rd46], %fd67;
	ret;

}
	// .globl	_Z21ieee_64bits_gemm_blocPdS_S_i
.visible .entry _Z21ieee_64bits_gemm_blocPdS_S_i(
	.param .u64 .ptr .align 1 _Z21ieee_64bits_gemm_blocPdS_S_i_param_0,
	.param .u64 .ptr .align 1 _Z21ieee_64bits_gemm_blocPdS_S_i_param_1,
	.param .u64 .ptr .align 1 _Z21ieee_64bits_gemm_blocPdS_S_i_param_2,
	.param .u32 _Z21ieee_64bits_gemm_blocPdS_S_i_param_3
)
{
	.reg .pred 	%p<3>;
	.reg .b32 	%r<32>;
	.reg .b64 	%rd<13>;
	.reg .b64 	%fd<105>;
	// demoted variable
	.shared .align 8 .b8 _ZZ21ieee_64bits_gemm_blocPdS_S_iE1a[8192];
	// demoted variable
	.shared .align 8 .b8 _ZZ21ieee_64bits_gemm_blocPdS_S_iE1b[8192];
	ld.param.u64 	%rd3, [_Z21ieee_64bits_gemm_blocPdS_S_i_param_0];
	ld.param.u64 	%rd4, [_Z21ieee_64bits_gemm_blocPdS_S_i_param_1];
	ld.param.u64 	%rd5, [_Z21ieee_64bits_gemm_blocPdS_S_i_param_2];
	ld.param.u32 	%r18, [_Z21ieee_64bits_gemm_blocPdS_S_i_param_3];
	mov.u32 	%r19, %ctaid.x;
	mov.u32 	%r20, %ntid.x;
	mov.u32 	%r1, %tid.x;
	mad.lo.s32 	%r2, %r19, %r20, %r1;
	mov.u32 	%r21, %ctaid.y;
	mov.u32 	%r22, %ntid.y;
	mov.u32 	%r3, %tid.y;
	mad.lo.s32 	%r4, %r21, %r22, %r3;
	setp.lt.s32 	%p1, %r18, 1;
	mov.f64 	%fd104, 0d0000000000000000;
	@%p1 bra 	$L__BB4_3;
	shl.b32 	%r24, %r3, 8;
	mov.u32 	%r25, _ZZ21ieee_64bits_gemm_blocPdS_S_iE1a;
	add.s32 	%r5, %r25, %r24;
	shl.b32 	%r26, %r1, 3;
	add.s32 	%r6, %r5, %r26;
	mov.u32 	%r27, _ZZ21ieee_64bits_gemm_blocPdS_S_iE1b;
	add.s32 	%r8, %r27, %r26;
	add.s32 	%r7, %r8, %r24;
	mad.lo.s32 	%r30, %r3, %r18, %r2;
	shl.b32 	%r10, %r18, 5;
	mad.lo.s32 	%r29, %r18, %r4, %r1;
	cvta.to.global.u64 	%rd1, %rd3;
	cvta.to.global.u64 	%rd2, %rd4;
	mov.f64 	%fd104, 0d0000000000000000;
	mov.b32 	%r31, 0;
$L__BB4_2:
	mul.wide.u32 	%rd6, %r29, 8;
	add.s64 	%rd7, %rd1, %rd6;
	ld.global.f64 	%fd6, [%rd7];
	st.shared.f64 	[%r6], %fd6;
	mul.wide.u32 	%rd8, %r30, 8;
	add.s64 	%rd9, %rd2, %rd8;
	ld.global.f64 	%fd7, [%rd9];
	st.shared.f64 	[%r7], %fd7;
	bar.sync 	0;
	ld.shared.f64 	%fd8, [%r5];
	ld.shared.f64 	%fd9, [%r8];
	fma.rn.f64 	%fd10, %fd8, %fd9, %fd104;
	ld.shared.f64 	%fd11, [%r5+8];
	ld.shared.f64 	%fd12, [%r8+256];
	fma.rn.f64 	%fd13, %fd11, %fd12, %fd10;
	ld.shared.f64 	%fd14, [%r5+16];
	ld.shared.f64 	%fd15, [%r8+512];
	fma.rn.f64 	%fd16, %fd14, %fd15, %fd13;
	ld.shared.f64 	%fd17, [%r5+24];
	ld.shared.f64 	%fd18, [%r8+768];
	fma.rn.f64 	%fd19, %fd17, %fd18, %fd16;
	ld.shared.f64 	%fd20, [%r5+32];
	ld.shared.f64 	%fd21, [%r8+1024];
	fma.rn.f64 	%fd22, %fd20, %fd21, %fd19;
	ld.shared.f64 	%fd23, [%r5+40];
	ld.shared.f64 	%fd24, [%r8+1280];
	fma.rn.f64 	%fd25, %fd23, %fd24, %fd22;
	ld.shared.f64 	%fd26, [%r5+48];
	ld.shared.f64 	%fd27, [%r8+1536];
	fma.rn.f64 	%fd28, %fd26, %fd27, %fd25;
	ld.shared.f64 	%fd29, [%r5+56];
	ld.shared.f64 	%fd30, [%r8+1792];
	fma.rn.f64 	%fd31, %fd29, %fd30, %fd28;
	ld.shared.f64 	%fd32, [%r5+64];
	ld.shared.f64 	%fd33, [%r8+2048];
	fma.rn.f64 	%fd34, %fd32, %fd33, %fd31;
	ld.shared.f64 	%fd35, [%r5+72];
	ld.shared.f64 	%fd36, [%r8+2304];
	fma.rn.f64 	%fd37, %fd35, %fd36, %fd34;
	ld.shared.f64 	%fd38, [%r5+80];
	ld.shared.f64 	%fd39, [%r8+2560];
	fma.rn.f64 	%fd40, %fd38, %fd39, %fd37;
	ld.shared.f64 	%fd41, [%r5+88];
	ld.shared.f64 	%fd42, [%r8+2816];
	fma.rn.f64 	%fd43, %fd41, %fd42, %fd40;
	ld.shared.f64 	%fd44, [%r5+96];
	ld.shared.f64 	%fd45, [%r8+3072];
	fma.rn.f64 	%fd46, %fd44, %fd45, %fd43;
	ld.shared.f64 	%fd47, [%r5+104];
	ld.shared.f64 	%fd48, [%r8+3328];
	fma.rn.f64 	%fd49, %fd47, %fd48, %fd46;
	ld.shared.f64 	%fd50, [%r5+112];
	ld.shared.f64 	%fd51, [%r8+3584];
	fma.rn.f64 	%fd52, %fd50, %fd51, %fd49;
	ld.shared.f64 	%fd53, [%r5+120];
	ld.shared.f64 	%fd54, [%r8+3840];
	fma.rn.f64 	%fd55, %fd53, %fd54, %fd52;
	ld.shared.f64 	%fd56, [%r5+128];
	ld.shared.f64 	%fd57, [%r8+4096];
	fma.rn.f64 	%fd58, %fd56, %fd57, %fd55;
	ld.shared.f64 	%fd59, [%r5+136];
	ld.shared.f64 	%fd60, [%r8+4352];
	fma.rn.f64 	%fd61, %fd59, %fd60, %fd58;
	ld.shared.f64 	%fd62, [%r5+144];
	ld.shared.f64 	%fd63, [%r8+4608];
	fma.rn.f64 	%fd64, %fd62, %fd63, %fd61;
	ld.shared.f64 	%fd65, [%r5+152];
	ld.shared.f64 	%fd66, [%r8+4864];
	fma.rn.f64 	%fd67, %fd65, %fd66, %fd64;
	ld.shared.f64 	%fd68, [%r5+160];
	ld.shared.f64 	%fd69, [%r8+5120];
	fma.rn.f64 	%fd70, %fd68, %fd69, %fd67;
	ld.shared.f64 	%fd71, [%r5+168];
	ld.shared.f64 	%fd72, [%r8+5376];
	fma.rn.f64 	%fd73, %fd71, %fd72, %fd70;
	ld.shared.f64 	%fd74, [%r5+176];
	ld.shared.f64 	%fd75, [%r8+5632];
	fma.rn.f64 	%fd76, %fd74, %fd75, %fd73;
	ld.shared.f64 	%fd77, [%r5+184];
	ld.shared.f64 	%fd78, [%r8+5888];
	fma.rn.f64 	%fd79, %fd77, %fd78, %fd76;
	ld.shared.f64 	%fd80, [%r5+192];
	ld.shared.f64 	%fd81, [%r8+6144];
	fma.rn.f64 	%fd82, %fd80, %fd81, %fd79;
	ld.shared.f64 	%fd83, [%r5+200];
	ld.shared.f64 	%fd84, [%r8+6400];
	fma.rn.f64 	%fd85, %fd83, %fd84, %fd82;
	ld.shared.f64 	%fd86, [%r5+208];
	ld.shared.f64 	%fd87, [%r8+6656];
	fma.rn.f64 	%fd88, %fd86, %fd87, %fd85;
	ld.shared.f64 	%fd89, [%r5+216];
	ld.shared.f64 	%fd90, [%r8+6912];
	fma.rn.f64 	%fd91, %fd89, %fd90, %fd88;
	ld.shared.f64 	%fd92, [%r5+224];
	ld.shared.f64 	%fd93, [%r8+7168];
	fma.rn.f64 	%fd94, %fd92, %fd93, %fd91;
	ld.shared.f64 	%fd95, [%r5+232];
	ld.shared.f64 	%fd96, [%r8+7424];
	fma.rn.f64 	%fd97, %fd95, %fd96, %fd94;
	ld.shared.f64 	%fd98, [%r5+240];
	ld.shared.f64 	%fd99, [%r8+7680];
	fma.rn.f64 	%fd100, %fd98, %fd99, %fd97;
	ld.shared.f64 	%fd101, [%r5+248];
	ld.shared.f64 	%fd102, [%r8+7936];
	fma.rn.f64 	%fd104, %fd101, %fd102, %fd100;
	bar.sync 	0;
	add.s32 	%r31, %r31, 32;
	add.s32 	%r30, %r30, %r10;
	add.s32 	%r29, %r29, 32;
	setp.lt.s32 	%p2, %r31, %r18;
	@%p2 bra 	$L__BB4_2;
$L__BB4_3:
	cvta.to.global.u64 	%rd10, %rd5;
	mad.lo.s32 	%r28, %r18, %r4, %r2;
	mul.wide.s32 	%rd11, %r28, 8;
	add.s64 	%rd12, %rd10, %rd11;
	st.global.f64 	[%rd12], %fd104;
	ret;

}


// ===== COMPILED SASS (sm_100) =====

	.target	sm_100

	.elftype	@"ET_EXEC"


//--------------------- .note.nv.tkinfo           --------------------------
	.section	.note.nv.tkinfo,"",@"SHT_NOTE"
	.sectionflags	@"SHF_NOTE_NV_TKINFO"
	.tkinfo
        /*0018*/ 	.word	0x00000002
        /*0030*/ 	.string	""
        /*0030*/ 	.string	"ptxas"
        /*0030*/ 	.string	"Cuda compilation tools, release 13.0, V13.0.88"
        /*0030*/ 	.string	"Build cuda_13.0.r13.0/compiler.36424714_0"
        /*0030*/ 	.string	"-arch sm_100 -m 64 "



//--------------------- .note.nv.cuinfo           --------------------------
	.section	.note.nv.cuinfo,"",@"SHT_NOTE"
	.sectionflags	@"SHF_NOTE_NV_CUINFO"
        /*0018*/ 	.short	0x0002
        /*001a*/ 	.short	0x0064
        /*001c*/ 	.short	0x0082
	.zero		2


//--------------------- .nv.info                  --------------------------
	.section	.nv.info,"",@"SHT_CUDA_INFO"
	.align	4


	//----- nvinfo : EIATTR_REGCOUNT
	.align		4
        /*0000*/ 	.byte	0x04, 0x2f
        /*0002*/ 	.short	(.L_1 - .L_0)
	.align		4
.L_0:
        /*0004*/ 	.word	index@(_Z5sgemmPfS_S_i)
        /*0008*/ 	.word	0x0000001e


	//----- nvinfo : EIATTR_FRAME_SIZE
	.align		4
.L_1:
        /*000c*/ 	.byte	0x04, 0x11
        /*000e*/ 	.short	(.L_3 - .L_2)
	.align		4
.L_2:
        /*0010*/ 	.word	index@(_Z5sgemmPfS_S_i)
        /*0014*/ 	.word	0x00000000


	//----- nvinfo : EIATTR_REGCOUNT
	.align		4
.L_3:
        /*0018*/ 	.byte	0x04, 0x2f
        /*001a*/ 	.short	(.L_5 - .L_4)
	.align		4
.L_4:
        /*001c*/ 	.word	index@(_Z5dgemmPdS_S_i)
        /*0020*/ 	.word	0x00000020


	//----- nvinfo : EIATTR_FRAME_SIZE
	.align		4
.L_5:
        /*0024*/ 	.byte	0x04, 0x11
        /*0026*/ 	.short	(.L_7 - .L_6)
	.align		4
.L_6:
        /*0028*/ 	.word	index@(_Z5dgemmPdS_S_i)
        /*002c*/ 	.word	0x00000000


	//----- nvinfo : EIATTR_REGCOUNT
	.align		4
.L_7:
        /*0030*/ 	.byte	0x04, 0x2f
        /*0032*/ 	.short	(.L_9 - .L_8)
	.align		4
.L_8:
        /*0034*/ 	.word	index@(_Z20ieee_64bits_gemm_jikPdS_S_i)
        /*0038*/ 	.word	0x00000020


	//----- nvinfo : EIATTR_FRAME_SIZE
	.align		4
.L_9:
        /*003c*/ 	.byte	0x04, 0x11
        /*003e*/ 	.short	(.L_11 - .L_10)
	.align		4
.L_10:
        /*0040*/ 	.word	index@(_Z20ieee_64bits_gemm_jikPdS_S_i)
        /*0044*/ 	.word	0x00000000


	//----- nvinfo : EIATTR_REGCOUNT
	.align		4
.L_11:
        /*0048*/ 	.byte	0x04, 0x2f
        /*004a*/ 	.short	(.L_13 - .L_12)
	.align		4
.L_12:
        /*004c*/ 	.word	index@(_Z20ieee_64bits_gemm_ijkPdS_S_i)
        /*0050*/ 	.word	0x00000028


	//----- nvinfo : EIATTR_FRAME_SIZE
	.align		4
.L_13:
        /*0054*/ 	.byte	0x04, 0x11
        /*0056*/ 	.short	(.L_15 - .L_14)
	.align		4
.L_14:
        /*0058*/ 	.word	index@(_Z20ieee_64bits_gemm_ijkPdS_S_i)
        /*005c*/ 	.word	0x00000000


	//----- nvinfo : EIATTR_REGCOUNT
	.align		4
.L_15:
        /*0060*/ 	.byte	0x04, 0x2f
        /*0062*/ 	.short	(.L_17 - .L_16)
	.align		4
.L_16:
        /*0064*/ 	.word	index@(_Z21ieee_64bits_gemm_blocPdS_S_i)
        /*0068*/ 	.word	0x00000020


	//----- nvinfo : EIATTR_FRAME_SIZE
	.align		4
.L_17:
        /*006c*/ 	.byte	0x04, 0x11
        /*006e*/ 	.short	(.L_19 - .L_18)
	.align		4
.L_18:
        /*0070*/ 	.word	index@(_Z21ieee_64bits_gemm_blocPdS_S_i)
        /*0074*/ 	.word	0x00000000


	//----- nvinfo : EIATTR_MIN_STACK_SIZE
	.align		4
.L_19:
        /*0078*/ 	.byte	0x04, 0x12
        /*007a*/ 	.short	(.L_21 - .L_20)
	.align		4
.L_20:
        /*007c*/ 	.word	index@(_Z21ieee_64bits_gemm_blocPdS_S_i)
        /*0080*/ 	.word	0x00000000


	//----- nvinfo : EIATTR_MIN_STACK_SIZE
	.align		4
.L_21:
        /*0084*/ 	.byte	0x04, 0x12
        /*0086*/ 	.short	(.L_23 - .L_22)
	.align		4
.L_22:
        /*0088*/ 	.word	index@(_Z20ieee_64bits_gemm_ijkPdS_S_i)
        /*008c*/ 	.word	0x00000000


	//----- nvinfo : EIATTR_MIN_STACK_SIZE
	.align		4
.L_23:
        /*0090*/ 	.byte	0x04, 0x12
        /*0092*/ 	.short	(.L_25 - .L_24)
	.align		4
.L_24:
        /*0094*/ 	.word	index@(_Z20ieee_64bits_gemm_jikPdS_S_i)
        /*0098*/ 	.word	0x00000000


	//----- nvinfo : EIATTR_MIN_STACK_SIZE
	.align		4
.L_25:
        /*009c*/ 	.byte	0x04, 0x12
        /*009e*/ 	.short	(.L_27 - .L_26)
	.align		4
.L_26:
        /*00a0*/ 	.word	index@(_Z5dgemmPdS_S_i)
        /*00a4*/ 	.word	0x00000000


	//----- nvinfo : EIATTR_MIN_STACK_SIZE
	.align		4
.L_27:
        /*00a8*/ 	.byte	0x04, 0x12
        /*00aa*/ 	.short	(.L_29 - .L_28)
	.align		4
.L_28:
        /*00ac*/ 	.word	index@(_Z5sgemmPfS_S_i)
        /*00b0*/ 	.word	0x00000000
.L_29:


//--------------------- .nv.compat                --------------------------
	.section	.nv.compat,"",@"SHT_CUDA_COMPAT_INFO"
	.align	4
        /*0000*/ 	.byte	0x02, 0x09, 0x00, 0x00, 0x02, 0x02, 0x01, 0x00, 0x02, 0x05, 0x05, 0x00, 0x03, 0x07, 0x01, 0x01
        /*0010*/ 	.byte	0x02, 0x03, 0x00, 0x00, 0x02, 0x06, 0x01, 0x00, 0x04, 0x0b, 0x08, 0x00, 0x01, 0x00, 0x00, 0x00
        /*0020*/ 	.byte	0x00, 0x00, 0x00, 0x00


//--------------------- .nv.info._Z21ieee_64bits_gemm_blocPdS_S_i --------------------------
	.section	.nv.info._Z21ieee_64bits_gemm_blocPdS_S_i,"",@"SHT_CUDA_INFO"
	.sectionflags	@""
	.align	4


	//----- nvinfo : EIATTR_CUDA_API_VERSION
	.align		4
        /*0000*/ 	.byte	0x04, 0x37
        /*0002*/ 	.short	(.L_31 - .L_30)
.L_30:
        /*0004*/ 	.word	0x00000082


	//----- nvinfo : EIATTR_KPARAM_INFO
	.align		4
.L_31:
        /*0008*/ 	.byte	0x04, 0x17
        /*000a*/ 	.short	(.L_33 - .L_32)
.L_32:
        /*000c*/ 	.word	0x00000000
        /*0010*/ 	.short	0x0003
        /*0012*/ 	.short	0x0018
        /*0014*/ 	.byte	0x00, 0xf0, 0x11, 0x00


	//----- nvinfo : EIATTR_KPARAM_INFO
	.align		4
.L_33:
        /*0018*/ 	.byte	0x04, 0x17
        /*001a*/ 	.short	(.L_35 - .L_34)
.L_34:
        /*001c*/ 	.word	0x00000000
        /*0020*/ 	.short	0x0002
        /*0022*/ 	.short	0x0010
        /*0024*/ 	.byte	0x00, 0xf5, 0x21, 0x00


	//----- nvinfo : EIATTR_KPARAM_INFO
	.align		4
.L_35:
        /*0028*/ 	.byte	0x04, 0x17
        /*002a*/ 	.short	(.L_37 - .L_36)
.L_36:
        /*002c*/ 	.word	0x00000000
        /*0030*/ 	.short	0x0001
        /*0032*/ 	.short	0x0008
        /*0034*/ 	.byte	0x00, 0xf5, 0x21, 0x00


	//----- nvinfo : EIATTR_KPARAM_INFO
	.align		4
.L_37:
        /*0038*/ 	.byte	0x04, 0x17
        /*003a*/ 	.short	(.L_39 - .L_38)
.L_38:
        /*003c*/ 	.word	0x00000000
        /*0040*/ 	.short	0x0000
        /*0042*/ 	.short	0x0000
        /*0044*/ 	.byte	0x00, 0xf5, 0x21, 0x00


	//----- nvinfo : EIATTR_SPARSE_MMA_MASK
	.align		4
.L_39:
        /*0048*/ 	.byte	0x03, 0x50
        /*004a*/ 	.short	0x0000


	//----- nvinfo : EIATTR_MAXREG_COUNT
	.align		4
        /*004c*/ 	.byte	0x03, 0x1b
        /*004e*/ 	.short	0x00ff


	//----- nvinfo : EIATTR_NUM_BARRIERS
	.align		4
        /*0050*/ 	.byte	0x02, 0x4c
        /*0052*/ 	.byte	0x01
	.zero		1


	//----- nvinfo : EIATTR_MERCURY_ISA_VERSION
	.align		4
        /*0054*/ 	.byte	0x03, 0x5f
        /*0056*/ 	.short	0x0101


	//----- nvinfo : EIATTR_VRC_CTA_INIT_COUNT
	.align		4
        /*0058*/ 	.byte	0x02, 0x4a
	.zero		1
	.zero		1


	//----- nvinfo : EIATTR_EXIT_INSTR_OFFSETS
	.align		4
        /*005c*/ 	.byte	0x04, 0x1c
        /*005e*/ 	.short	(.L_41 - .L_40)


	//   ....[0]....
.L_40:
        /*0060*/ 	.word	0x000007e0


	//----- nvinfo : EIATTR_CBANK_PARAM_SIZE
	.align		4
.L_41:
        /*0064*/ 	.byte	0x03, 0x19
        /*0066*/ 	.short	0x001c


	//----- nvinfo : EIATTR_PARAM_CBANK
	.align		4
        /*0068*/ 	.byte	0x04, 0x0a
        /*006a*/ 	.short	(.L_43 - .L_42)
	.align		4
.L_42:
        /*006c*/ 	.word	index@(.nv.constant0._Z21ieee_64bits_gemm_blocPdS_S_i)
        /*0070*/ 	.short	0x0380
        /*0072*/ 	.short	0x001c


	//----- nvinfo : EIATTR_SW_WAR
	.align		4
.L_43:
        /*0074*/ 	.byte	0x04, 0x36
        /*0076*/ 	.short	(.L_45 - .L_44)
.L_44:
        /*0078*/ 	.word	0x00000008
.L_45:


//--------------------- .nv.info._Z20ieee_64bits_gemm_ijkPdS_S_i --------------------------
	.section	.nv.info._Z20ieee_64bits_gemm_ijkPdS_S_i,"",@"SHT_CUDA_INFO"
	.sectionflags	@""
	.align	4


	//----- nvinfo : EIATTR_CUDA_API_VERSION
	.align		4
        /*0000*/ 	.byte	0x04, 0x37
        /*0002*/ 	.short	(.L_47 - .L_46)
.L_46:
        /*0004*/ 	.word	0x00000082


	//----- nvinfo : EIATTR_KPARAM_INFO
	.align		4
.L_47:
        /*0008*/ 	.byte	0x04, 0x17
        /*000a*/ 	.short	(.L_49 - .L_48)
.L_48:
        /*000c*/ 	.word	0x00000000
        /*0010*/ 	.short	0x0003
        /*0012*/ 	.short	0x0018
        /*0014*/ 	.byte	0x00, 0xf0, 0x11, 0x00


	//----- nvinfo : EIATTR_KPARAM_INFO
	.align		4
.L_49:
        /*0018*/ 	.byte	0x04, 0x17
        /*001a*/ 	.short	(.L_51 - .L_50)
.L_50:
        /*001c*/ 	.word	0x00000000
        /*0020*/ 	.short	0x0002
        /*0022*/ 	.short	0x0010
        /*0024*/ 	.byte	0x00, 0xf5, 0x21, 0x00


	//----- nvinfo : EIATTR_KPARAM_INFO
	.align		4
.L_51:
        /*0028*/ 	.byte	0x04, 0x17
        /*002a*/ 	.short	(.L_53 - .L_52)
.L_52:
        /*002c*/ 	.word	0x00000000
        /*0030*/ 	.short	0x0001
        /*0032*/ 	.short	0x0008
        /*0034*/ 	.byte	0x00, 0xf5, 0x21, 0x00


	//----- nvinfo : EIATTR_KPARAM_INFO
	.align		4
.L_53:
        /*0038*/ 	.byte	0x04, 0x17
        /*003a*/ 	.short	(.L_55 - .L_54)
.L_54:
        /*003c*/ 	.word	0x00000000
        /*0040*/ 	.short	0x0000
        /*0042*/ 	.short	0x0000
        /*0044*/ 	.byte	0x00, 0xf5, 0x21, 0x00


	//----- nvinfo : EIATTR_SPARSE_MMA_MASK
	.align		4
.L_55:
        /*0048*/ 	.byte	0x03, 0x50
        /*004a*/ 	.short	0x0000


	//----- nvinfo : EIATTR_MAXREG_COUNT
	.align		4
        /*004c*/ 	.byte	0x03, 0x1b
        /*004e*/ 	.short	0x00ff


	//----- nvinfo : EIATTR_MERCURY_ISA_VERSION
	.align		4
        /*0050*/ 	.byte	0x03, 0x5f
        /*0052*/ 	.short	0x0101


	//----- nvinfo : EIATTR_VRC_CTA_INIT_COUNT
	.align		4
        /*0054*/ 	.byte	0x02, 0x4a
	.zero		1
	.zero		1


	//----- nvinfo : EIATTR_EXIT_INSTR_OFFSETS
	.align		4
        /*0058*/ 	.byte	0x04, 0x1c
        /*005a*/ 	.short	(.L_57 - .L_56)


	//   ....[0]....
.L_56:
        /*005c*/ 	.word	0x000008f0


	//----- nvinfo : EIATTR_CBANK_PARAM_SIZE
	.align		4
.L_57:
        /*0060*/ 	.byte	0x03, 0x19
        /*0062*/ 	.short	0x001c


	//----- nvinfo : EIATTR_PARAM_CBANK
	.align		4
        /*0064*/ 	.byte	0x04, 0x0a
        /*0066*/ 	.short	(.L_59 - .L_58)
	.align		4
.L_58:
        /*0068*/ 	.word	index@(.nv.constant0._Z20ieee_64bits_gemm_ijkPdS_S_i)
        /*006c*/ 	.short	0x0380
        /*006e*/ 	.short	0x001c


	//----- nvinfo : EIATTR_SW_WAR
	.align		4
.L_59:
        /*0070*/ 	.byte	0x04, 0x36
        /*0072*/ 	.short	(.L_61 - .L_60)
.L_60:
        /*0074*/ 	.word	0x00000008
.L_61:


//--------------------- .nv.info._Z20ieee_64bits_gemm_jikPdS_S_i --------------------------
	.section	.nv.info._Z20ieee_64bits_gemm_jikPdS_S_i,"",@"SHT_CUDA_INFO"
	.sectionflags	@""
	.align	4


	//----- nvinfo : EIATTR_CUDA_API_VERSION
	.align		4
        /*0000*/ 	.byte	0x04, 0x37
        /*0002*/ 	.short	(.L_63 - .L_62)
.L_62:
        /*0004*/ 	.word	0x00000082


	//----- nvinfo : EIATTR_KPARAM_INFO
	.align		4
.L_63:
        /*0008*/ 	.byte	0x04, 0x17
        /*000a*/ 	.short	(.L_65 - .L_64)
.L_64:
        /*000c*/ 	.word	0x00000000
        /*0010*/ 	.short	0x0003
        /*0012*/ 	.short	0x0018
        /*0014*/ 	.byte	0x00, 0xf0, 0x11, 0x00


	//----- nvinfo : EIATTR_KPARAM_INFO
	.align		4
.L_65:
        /*0018*/ 	.byte	0x04, 0x17
        /*001a*/ 	.short	(.L_67 - .L_66)
.L_66:
        /*001c*/ 	.word	0x00000000
        /*0020*/ 	.short	0x0002
        /*0022*/ 	.short	0x0010
        /*0024*/ 	.byte	0x00, 0xf5, 0x21, 0x00


	//----- nvinfo : EIATTR_KPARAM_INFO
	.align		4
.L_67:
        /*0028*/ 	.byte	0x04, 0x17
        /*002a*/ 	.short	(.L_69 - .L_68)
.L_68:
        /*002c*/ 	.word	0x00000000
        /*0030*/ 	.short	0x0001
        /*0032*/ 	.short	0x0008
        /*0034*/ 	.byte	0x00, 0xf5, 0x21, 0x00


	//----- nvinfo : EIATTR_KPARAM_INFO
	.align		4
.L_69:
        /*0038*/ 	.byte	0x04, 0x17
        /*003a*/ 	.short	(.L_71 - .L_70)
.L_70:
        /*003c*/ 	.word	0x00000000
        /*0040*/ 	.short	0x0000
        /*0042*/ 	.short	0x0000
        /*0044*/ 	.byte	0x00, 0xf5, 0x21, 0x00


	//----- nvinfo : EIATTR_SPARSE_MMA_MASK
	.align		4
.L_71:
        /*0048*/ 	.byte	0x03, 0x50
        /*004a*/ 	.short	0x0000


	//----- nvinfo : EIATTR_MAXREG_COUNT
	.align		4
        /*004c*/ 	.byte	0x03, 0x1b
        /*004e*/ 	.short	0x00ff


	//----- nvinfo : EIATTR_MERCURY_ISA_VERSION
	.align		4
        /*0050*/ 	.byte	0x03, 0x5f
        /*0052*/ 	.short	0x0101


	//----- nvinfo : EIATTR_VRC_CTA_INIT_COUNT
	.align		4
        /*0054*/ 	.byte	0x02, 0x4a
	.zero		1
	.zero		1


	//----- nvinfo : EIATTR_EXIT_INSTR_OFFSETS
	.align		4
        /*0058*/ 	.byte	0x04, 0x1c
        /*005a*/ 	.short	(.L_73 - .L_72)


	//   ....[0]....
.L_72:
        /*005c*/ 	.word	0x00000ac0


	//----- nvinfo : EIATTR_CBANK_PARAM_SIZE
	.align		4
.L_73:
        /*0060*/ 	.byte	0x03, 0x19
        /*0062*/ 	.short	0x001c


	//----- nvinfo : EIATTR_PARAM_CBANK
	.align		4
        /*0064*/ 	.byte	0x04, 0x0a
        /*0066*/ 	.short	(.L_75 - .L_74)
	.align		4
.L_74:
        /*0068*/ 	.word	index@(.nv.constant0._Z20ieee_64bits_gemm_jikPdS_S_i)
        /*006c*/ 	.short	0x0380
        /*006e*/ 	.short	0x001c


	//----- nvinfo : EIATTR_SW_WAR
	.align		4
.L_75:
        /*0070*/ 	.byte	0x04, 0x36
        /*0072*/ 	.short	(.L_77 - .L_76)
.L_76:
        /*0074*/ 	.word	0x00000008
.L_77:


//--------------------- .nv.info._Z5dgemmPdS_S_i  --------------------------
	.section	.nv.info._Z5dgemmPdS_S_i,"",@"SHT_CUDA_INFO"
	.sectionflags	@""
	.align	4


	//----- nvinfo : EIATTR_CUDA_API_VERSION
	.align		4
        /*0000*/ 	.byte	0x04, 0x37
        /*0002*/ 	.short	(.L_79 - .L_78)
.L_78:
        /*0004*/ 	.word	0x00000082


	//----- nvinfo : EIATTR_KPARAM_INFO
	.align		4
.L_79:
        /*0008*/ 	.byte	0x04, 0x17
        /*000a*/ 	.short	(.L_81 - .L_80)
.L_80:
        /*000c*/ 	.word	0x00000000
        /*0010*/ 	.short	0x0003
        /*0012*/ 	.short	0x0018
        /*0014*/ 	.byte	0x00, 0xf0, 0x11, 0x00


	//----- nvinfo : EIATTR_KPARAM_INFO
	.align		4
.L_81:
        /*0018*/ 	.byte	0x04, 0x17
        /*001a*/ 	.short	(.L_83 - .L_82)
.L_82:
        /*001c*/ 	.word	0x00000000
        /*0020*/ 	.short	0x0002
        /*0022*/ 	.short	0x0010
        /*0024*/ 	.byte	0x00, 0xf5, 0x21, 0x00


	//----- nvinfo : EIATTR_KPARAM_INFO
	.align		4
.L_83:
        /*0028*/ 	.byte	0x04, 0x17
        /*002a*/ 	.short	(.L_85 - .L_84)
.L_84:
        /*002c*/ 	.word	0x00000000
        /*0030*/ 	.short	0x0001
        /*0032*/ 	.short	0x0008
        /*0034*/ 	.byte	0x00, 0xf5, 0x21, 0x00


	//----- nvinfo : EIATTR_KPARAM_INFO
	.align		4
.L_85:
        /*0038*/ 	.byte	0x04, 0x17
        /*003a*/ 	.short	(.L_87 - .L_86)
.L_86:
        /*003c*/ 	.word	0x00000000
        /*0040*/ 	.short	0x0000
        /*0042*/ 	.short	0x0000
        /*0044*/ 	.byte	0x00, 0xf5, 0x21, 0x00


	//----- nvinfo : EIATTR_SPARSE_MMA_MASK
	.align		4
.L_87:
        /*0048*/ 	.byte	0x03, 0x50
        /*004a*/ 	.short	0x0000


	//----- nvinfo : EIATTR_MAXREG_COUNT
	.align		4
        /*004c*/ 	.byte	0x03, 0x1b
        /*004e*/ 	.short	0x00ff


	//----- nvinfo : EIATTR_MERCURY_ISA_VERSION
	.align		4
        /*0050*/ 	.byte	0x03, 0x5f
        /*0052*/ 	.short	0x0101


	//----- nvinfo : EIATTR_VRC_CTA_INIT_COUNT
	.align		4
        /*0054*/ 	.byte	0x02, 0x4a
	.zero		1
	.zero		1


	//----- nvinfo : EIATTR_EXIT_INSTR_OFFSETS
	.align		4
        /*0058*/ 	.byte	0x04, 0x1c
        /*005a*/ 	.short	(.L_89 - .L_88)


	//   ....[0]....
.L_88:
        /*005c*/ 	.word	0x00000ac0


	//----- nvinfo : EIATTR_CBANK_PARAM_SIZE
	.align		4
.L_89:
        /*0060*/ 	.byte	0x03, 0x19
        /*0062*/ 	.short	0x001c


	//----- nvinfo : EIATTR_PARAM_CBANK
	.align		4
        /*0064*/ 	.byte	0x04, 0x0a
        /*0066*/ 	.short	(.L_91 - .L_90)
	.align		4
.L_90:
        /*0068*/ 	.word	index@(.nv.constant0._Z5dgemmPdS_S_i)
        /*006c*/ 	.short	0x0380
        /*006e*/ 	.short	0x001c


	//----- nvinfo : EIATTR_SW_WAR
	.align		4
.L_91:
        /*0070*/ 	.byte	0x04, 0x36
        /*0072*/ 	.short	(.L_93 - .L_92)
.L_92:
        /*0074*/ 	.word	0x00000008
.L_93:


//--------------------- .nv.info._Z5sgemmPfS_S_i  --------------------------
	.section	.nv.info._Z5sgemmPfS_S_i,"",@"SHT_CUDA_INFO"
	.sectionflags	@""
	.align	4


	//----- nvinfo : EIATTR_CUDA_API_VERSION
	.align		4
        /*0000*/ 	.byte	0x04, 0x37
        /*0002*/ 	.short	(.L_95 - .L_94)
.L_94:
        /*0004*/ 	.word	0x00000082


	//----- nvinfo : EIATTR_KPARAM_INFO
	.align		4
.L_95:
        /*0008*/ 	.byte	0x04, 0x17
        /*000a*/ 	.short	(.L_97 - .L_96)
.L_96:
        /*000c*/ 	.word	0x00000000
        /*0010*/ 	.short	0x0003
        /*0012*/ 	.short	0x0018
        /*0014*/ 	.byte	0x00, 0xf0, 0x11, 0x00


	//----- nvinfo : EIATTR_KPARAM_INFO
	.align		4
.L_97:
        /*0018*/ 	.byte	0x04, 0x17
        /*001a*/ 	.short	(.L_99 - .L_98)
.L_98:
        /*001c*/ 	.word	0x00000000
        /*0020*/ 	.short	0x0002
        /*0022*/ 	.short	0x0010
        /*0024*/ 	.byte	0x00, 0xf5, 0x21, 0x00


	//----- nvinfo : EIATTR_KPARAM_INFO
	.align		4
.L_99:
        /*0028*/ 	.byte	0x04, 0x17
        /*002a*/ 	.short	(.L_101 - .L_100)
.L_100:
        /*002c*/ 	.word	0x00000000
        /*0030*/ 	.short	0x0001
        /*0032*/ 	.short	0x0008
        /*0034*/ 	.byte	0x00, 0xf5, 0x21, 0x00


	//----- nvinfo : EIATTR_KPARAM_INFO
	.align		4
.L_101:
        /*0038*/ 	.byte	0x04, 0x17
        /*003a*/ 	.short	(.L_103 - .L_102)
.L_102:
        /*003c*/ 	.word	0x00000000
        /*0040*/ 	.short	0x0000
        /*0042*/ 	.short	0x0000
        /*0044*/ 	.byte	0x00, 0xf5, 0x21, 0x00


	//----- nvinfo : EIATTR_SPARSE_MMA_MASK
	.align		4
.L_103:
        /*0048*/ 	.byte	0x03, 0x50
        /*004a*/ 	.short	0x0000


	//----- nvinfo : EIATTR_MAXREG_COUNT
	.align		4
        /*004c*/ 	.byte	0x03, 0x1b
        /*004e*/ 	.short	0x00ff


	//----- nvinfo : EIATTR_MERCURY_ISA_VERSION
	.align		4
        /*0050*/ 	.byte	0x03, 0x5f
        /*0052*/ 	.short	0x0101


	//----- nvinfo : EIATTR_VRC_CTA_INIT_COUNT
	.align		4
        /*0054*/ 	.byte	0x02, 0x4a
	.zero		1
	.zero		1


	//----- nvinfo : EIATTR_EXIT_INSTR_OFFSETS
	.align		4
        /*0058*/ 	.byte	0x04, 0x1c
        /*005a*/ 	.short	(.L_105 - .L_104)


	//   ....[0]....
.L_104:
        /*005c*/ 	.word	0x00000ab0


	//----- nvinfo : EIATTR_CBANK_PARAM_SIZE
	.align		4
.L_105:
        /*0060*/ 	.byte	0x03, 0x19
        /*0062*/ 	.short	0x001c


	//----- nvinfo : EIATTR_PARAM_CBANK
	.align		4
        /*0064*/ 	.byte	0x04, 0x0a
        /*0066*/ 	.short	(.L_107 - .L_106)
	.align		4
.L_106:
        /*0068*/ 	.word	index@(.nv.constant0._Z5sgemmPfS_S_i)
        /*006c*/ 	.short	0x0380
        /*006e*/ 	.short	0x001c


	//----- nvinfo : EIATTR_SW_WAR
	.align		4
.L_107:
        /*0070*/ 	.byte	0x04, 0x36
        /*0072*/ 	.short	(.L_109 - .L_108)
.L_108:
        /*0074*/ 	.word	0x00000008
.L_109:


//--------------------- .nv.callgraph             --------------------------
	.section	.nv.callgraph,"",@"SHT_CUDA_CALLGRAPH"
	.align	4
	.sectionentsize	8
	.align		4
        /*0000*/ 	.word	0x00000000
	.align		4
        /*0004*/ 	.word	0xffffffff
	.align		4
        /*0008*/ 	.word	0x00000000
	.align		4
        /*000c*/ 	.word	0xfffffffe
	.align		4
        /*0010*/ 	.word	0x00000000
	.align		4
        /*0014*/ 	.word	0xfffffffd
	.align		4
        /*0018*/ 	.word	0x00000000
	.align		4
        /*001c*/ 	.word	0xfffffffc


//--------------------- .text._Z21ieee_64bits_gemm_blocPdS_S_i --------------------------
	.section	.text._Z21ieee_64bits_gemm_blocPdS_S_i,"ax",@progbits
	.align	128
        .global         _Z21ieee_64bits_gemm_blocPdS_S_i
        .type           _Z21ieee_64bits_gemm_blocPdS_S_i,@function
        .size           _Z21ieee_64bits_gemm_blocPdS_S_i,(.L_x_23 - _Z21ieee_64bits_gemm_blocPdS_S_i)
        .other          _Z21ieee_64bits_gemm_blocPdS_S_i,@"STO_CUDA_ENTRY STV_DEFAULT"
_Z21ieee_64bits_gemm_blocPdS_S_i:
.text._Z21ieee_64bits_gemm_blocPdS_S_i:
[----:B------:R-:W-:Y:S01]  /*0000*/  LDC R1, c[0x0][0x37c] ;  /* 0x0000df00ff017b82 */ /* 0x000fe20000000800 */
[----:B------:R-:W0:Y:S07]  /*0010*/  S2R R6, SR_TID.X ;  /* 0x0000000000067919 */ /* 0x000e2e0000002100 */
[----:B------:R-:W1:Y:S01]  /*0020*/  LDC R0, c[0x0][0x398] ;  /* 0x0000e600ff007b82 */ /* 0x000e620000000800 */
[----:B------:R-:W2:Y:S01]  /*0030*/  LDCU.64 UR8, c[0x0][0x358] ;  /* 0x00006b00ff0877ac */ /* 0x000ea20008000a00 */
[----:B------:R-:W-:Y:S01]  /*0040*/  CS2R R10, SRZ ;  /* 0x00000000000a7805 */ /* 0x000fe2000001ff00 */
[----:B------:R-:W3:Y:S05]  /*0050*/  S2R R8, SR_TID.Y ;  /* 0x0000000000087919 */ /* 0x000eea0000002200 */
[----:B------:R-:W0:Y:S08]  /*0060*/  LDC R5, c[0x0][0x360] ;  /* 0x0000d800ff057b82 */ /* 0x000e300000000800 */
[----:B------:R-:W0:Y:S08]  /*0070*/  S2UR UR4, SR_CTAID.X ;  /* 0x00000000000479c3 */ /* 0x000e300000002500 */
[----:B------:R-:W3:Y:S01]  /*0080*/  S2UR UR5, SR_CTAID.Y ;  /* 0x00000000000579c3 */ /* 0x000ee20000002600 */
[----:B-1----:R-:W-:-:S07]  /*0090*/  ISETP.GE.AND P0, PT, R0, 0x1, PT ;  /* 0x000000010000780c */ /* 0x002fce0003f06270 */
[----:B------:R-:W3:Y:S08]  /*00a0*/  LDC R3, c[0x0][0x364] ;  /* 0x0000d900ff037b82 */ /* 0x000ef00000000800 */
[----:B------:R-:W1:Y:S01]  /*00b0*/  LDC.64 R20, c[0x0][0x390] ;  /* 0x0000e400ff147b82 */ /* 0x000e620000000a00 */
[----:B0-----:R-:W-:Y:S02]  /*00c0*/  IMAD R5, R5, UR4, R6 ;  /* 0x0000000405057c24 */ /* 0x001fe4000f8e0206 */
[----:B---3--:R-:W-:-:S04]  /*00d0*/  IMAD R3, R3, UR5, R8 ;  /* 0x0000000503037c24 */ /* 0x008fc8000f8e0208 */
[----:B------:R-:W-:-:S04]  /*00e0*/  IMAD R7, R3, R0, R5 ;  /* 0x0000000003077224 */ /* 0x000fc800078e0205 */
[----:B-1----:R-:W-:Y:S01]  /*00f0*/  IMAD.WIDE R20, R7, 0x8, R20 ;  /* 0x0000000807147825 */ /* 0x002fe200078e0214 */
[----:B--2---:R-:W-:Y:S06]  /*0100*/  @!P0 BRA `(.L_x_0) ;  /* 0x0000000400b08947 */ /* 0x004fec0003800000 */
[----:B------:R-:W0:Y:S01]  /*0110*/  S2UR UR6, SR_CgaCtaId ;  /* 0x00000000000679c3 */ /* 0x000e220000008800 */
[----:B------:R-:W-:Y:S01]  /*0120*/  UMOV UR4, 0x400 ;  /* 0x0000040000047882 */ /* 0x000fe20000000000 */
[-C--:B------:R-:W-:Y:S01]  /*0130*/  IMAD R2, R3, R0.reuse, R6 ;  /* 0x0000000003027224 */ /* 0x080fe200078e0206 */
[----:B------:R-:W-:Y:S01]  /*0140*/  UIADD3 UR5, UPT, UPT, UR4, 0x2000, URZ ;  /* 0x0000200004057890 */ /* 0x000fe2000fffe0ff */
[----:B------:R-:W-:Y:S01]  /*0150*/  IMAD R5, R8, R0, R5 ;  /* 0x0000000008057224 */ /* 0x000fe200078e0205 */
[----:B------:R-:W-:-:S03]  /*0160*/  CS2R R10, SRZ ;  /* 0x00000000000a7805 */ /* 0x000fc6000001ff00 */
[----:B------:R-:W1:Y:S08]  /*0170*/  LDC.64 R18, c[0x0][0x380] ;  /* 0x0000e000ff127b82 */ /* 0x000e700000000a00 */
[----:B------:R-:W2:Y:S01]  /*0180*/  LDC.64 R16, c[0x0][0x388] ;  /* 0x0000e200ff107b82 */ /* 0x000ea20000000a00 */
[----:B0-----:R-:W-:Y:S02]  /*0190*/  ULEA UR4, UR6, UR4, 0x18 ;  /* 0x0000000406047291 */ /* 0x001fe4000f8ec0ff */
[----:B------:R-:W-:-:S04]  /*01a0*/  ULEA UR5, UR6, UR5, 0x18 ;  /* 0x0000000506057291 */ /* 0x000fc8000f8ec0ff */
[----:B------:R-:W-:Y:S01]  /*01b0*/  LEA R7, R8, UR4, 0x8 ;  /* 0x0000000408077c11 */ /* 0x000fe2000f8e40ff */
[----:B------:R-:W-:Y:S01]  /*01c0*/  UMOV UR4, URZ ;  /* 0x000000ff00047c82 */ /* 0x000fe20008000000 */
[C---:B------:R-:W-:Y:S02]  /*01d0*/  LEA R4, R6.reuse, UR5, 0x3 ;  /* 0x0000000506047c11 */ /* 0x040fe4000f8e18ff */
[----:B------:R-:W-:Y:S02]  /*01e0*/  LEA R6, R6, R7, 0x3 ;  /* 0x0000000706067211 */ /* 0x000fe400078e18ff */
[----:B------:R-:W-:-:S07]  /*01f0*/  LEA R3, R8, R4, 0x8 ;  /* 0x0000000408037211 */ /* 0x000fce00078e40ff */
.L_x_1:
[----:B-1----:R-:W-:-:S04]  /*0200*/  IMAD.WIDE.U32 R26, R2, 0x8, R18 ;  /* 0x00000008021a7825 */ /* 0x002fc800078e0012 */
[----:B--2---:R-:W-:Y:S02]  /*0210*/  IMAD.WIDE.U32 R28, R5, 0x8, R16 ;  /* 0x00000008051c7825 */ /* 0x004fe400078e0010 */
[----:B------:R-:W2:Y:S04]  /*0220*/  LDG.E.64 R26, desc[UR8][R26.64] ;  /* 0x000000081a1a7981 */ /* 0x000ea8000c1e1b00 */
[----:B------:R-:W3:Y:S01]  /*0230*/  LDG.E.64 R28, desc[UR8][R28.64] ;  /* 0x000000081c1c7981 */ /* 0x000ee2000c1e1b00 */
[----:B------:R-:W-:Y:S01]  /*0240*/  UIADD3 UR4, UPT, UPT, UR4, 0x20, URZ ;  /* 0x0000002004047890 */ /* 0x000fe2000fffe0ff */
[----:B------:R-:W-:Y:S02]  /*0250*/  IADD3 R2, PT, PT, R2, 0x20, RZ ;  /* 0x0000002002027810 */ /* 0x000fe40007ffe0ff */
[----:B------:R-:W-:-:S03]  /*0260*/  LEA R5, R0, R5, 0x5 ;  /* 0x0000000500057211 */ /* 0x000fc600078e28ff */
[----:B------:R-:W-:Y:S01]  /*0270*/  ISETP.LE.AND P0, PT, R0, UR4, PT ;  /* 0x0000000400007c0c */ /* 0x000fe2000bf03270 */
[----:B--2---:R-:W-:Y:S04]  /*0280*/  STS.64 [R6], R26 ;  /* 0x0000001a06007388 */ /* 0x004fe80000000a00 */
[----:B---3--:R-:W-:Y:S01]  /*0290*/  STS.64 [R3], R28 ;  /* 0x0000001c03007388 */ /* 0x008fe20000000a00 */
[----:B------:R-:W-:Y:S06]  /*02a0*/  BAR.SYNC.DEFER_BLOCKING 0x0 ;  /* 0x0000000000007b1d */ /* 0x000fec0000010000 */
[----:B------:R-:W-:Y:S04]  /*02b0*/  LDS.64 R24, [R4] ;  /* 0x0000000004187984 */ /* 0x000fe80000000a00 */
[----:B------:R-:W0:Y:S04]  /*02c0*/  LDS.128 R12, [R7] ;  /* 0x00000000070c7984 */ /* 0x000e280000000c00 */
[----:B------:R-:W1:Y:S01]  /*02d0*/  LDS.64 R22, [R4+0x100] ;  /* 0x0001000004167984 */ /* 0x000e620000000a00 */
[----:B0-----:R-:W-:-:S03]  /*02e0*/  DFMA R24, R12, R24, R10 ;  /* 0x000000180c18722b */ /* 0x001fc6000000000a */
[----:B------:R-:W-:Y:S04]  /*02f0*/  LDS.64 R12, [R4+0x200] ;  /* 0x00020000040c7984 */ /* 0x000fe80000000a00 */
[----:B------:R-:W0:Y:S01]  /*0300*/  LDS.128 R8, [R7+0x10] ;  /* 0x0000100007087984 */ /* 0x000e220000000c00 */
[----:B-1----:R-:W-:-:S03]  /*0310*/  DFMA R14, R22, R14, R24 ;  /* 0x0000000e160e722b */ /* 0x002fc60000000018 */
[----:B------:R-:W1:Y:S04]  /*0320*/  LDS.64 R22, [R4+0x300] ;  /* 0x0003000004167984 */ /* 0x000e680000000a00 */
[----:B------:R-:W-:Y:S01]  /*0330*/  LDS.64 R24, [R4+0x400] ;  /* 0x0004000004187984 */ /* 0x000fe20000000a00 */
[----:B0-----:R-:W-:-:S03]  /*0340*/  DFMA R8, R8, R12, R14 ;  /* 0x0000000c0808722b */ /* 0x001fc6000000000e */
[----:B------:R-:W0:Y:S05]  /*0350*/  LDS.128 R12, [R7+0x20] ;  /* 0x00002000070c7984 */ /* 0x000e2a0000000c00 */
[----:B-1----:R-:W-:Y:S01]  /*0360*/  DFMA R8, R22, R10, R8 ;  /* 0x0000000a1608722b */ /* 0x002fe20000000008 */
[----:B------:R-:W1:Y:S07]  /*0370*/  LDS.64 R22, [R4+0x500] ;  /* 0x0005000004167984 */ /* 0x000e6e0000000a00 */
[----:B0-----:R-:W-:Y:S01]  /*0380*/  DFMA R24, R12, R24, R8 ;  /* 0x000000180c18722b */ /* 0x001fe20000000008 */
[----:B------:R-:W-:Y:S04]  /*0390*/  LDS.64 R12, [R4+0x600] ;  /* 0x00060000040c7984 */ /* 0x000fe80000000a00 */
[----:B------:R-:W0:Y:S03]  /*03a0*/  LDS.128 R8, [R7+0x30] ;  /* 0x0000300007087984 */ /* 0x000e260000000c00 */
[----:B-1----:R-:W-:Y:S01]  /*03b0*/  DFMA R14, R22, R14, R24 ;  /* 0x0000000e160e722b */ /* 0x002fe20000000018 */
[----:B------:R-:W1:Y:S04]  /*03c0*/  LDS.64 R22, [R4+0x700] ;  /* 0x0007000004167984 */ /* 0x000e680000000a00 */
[----:B------:R-:W-:Y:S03]  /*03d0*/  LDS.64 R24, [R4+0x800] ;  /* 0x0008000004187984 */ /* 0x000fe60000000a00 */
[----:B0-----:R-:W-:-:S02]  /*03e0*/  DFMA R8, R8, R12, R14 ;  /* 0x0000000c0808722b */ /* 0x001fc4000000000e */
[----:B------:R-:W0:Y:S06]  /*03f0*/  LDS.128 R12, [R7+0x40] ;  /* 0x00004000070c7984 */ /* 0x000e2c0000000c00 */
        /* <DEDUP_REMOVED lines=56> */
[----:B------:R-:W1:Y:S07]  /*0780*/  LDS.64 R14, [R4+0x1f00] ;  /* 0x001f0000040e7984 */ /* 0x000e6e0000000a00 */
[----:B0-----:R-:W-:-:S08]  /*0790*/  DFMA R8, R8, R12, R22 ;  /* 0x0000000c0808722b */ /* 0x001fd00000000016 */
[----:B-1----:R-:W-:Y:S01]  /*07a0*/  DFMA R10, R14, R10, R8 ;  /* 0x0000000a0e0a722b */ /* 0x002fe20000000008 */
[----:B------:R-:W-:Y:S06]  /*07b0*/  BAR.SYNC.DEFER_BLOCKING 0x0 ;  /* 0x0000000000007b1d */ /* 0x000fec0000010000 */
[----:B------:R-:W-:Y:S05]  /*07c0*/  @!P0 BRA `(.L_x_1) ;  /* 0xfffffff8008c8947 */ /* 0x000fea000383ffff */
.L_x_0:
[----:B------:R-:W-:Y:S01]  /*07d0*/  STG.E.64 desc[UR8][R20.64], R10 ;  /* 0x0000000a14007986 */ /* 0x000fe2000c101b08 */
[----:B------:R-:W-:Y:S05]  /*07e0*/  EXIT ;  /* 0x000000000000794d */ /* 0x000fea0003800000 */
.L_x_2:
[----:B------:R-:W-:-:S00]  /*07f0*/  BRA `(.L_x_2) ;  /* 0xfffffffc00fc7947 */ /* 0x000fc0000383ffff */
[----:B------:R-:W-:-:S00]  /*0800*/  NOP ;  /* 0x0000000000007918 */ /* 0x000fc00000000000 */
[----:B------:R-:W-:-:S00]  /*0810*/  NOP ;  /* 0x0000000000007918 */ /* 0x000fc00000000000 */
[----:B------:R-:W-:-:S00]  /*0820*/  NOP ;  /* 0x0000000000007918 */ /* 0x000fc00000000000 */
[----:B------:R-:W-:-:S00]  /*0830*/  NOP ;  /* 0x0000000000007918 */ /* 0x000fc00000000000 */
[----:B------:R-:W-:-:S00]  /*0840*/  NOP ;  /* 0x0000000000007918 */ /* 0x000fc00000000000 */
[----:B------:R-:W-:-:S00]  /*0850*/  NOP ;  /* 0x0000000000007918 */ /* 0x000fc00000000000 */
[----:B------:R-:W-:-:S00]  /*0860*/  NOP ;  /* 0x0000000000007918 */ /* 0x000fc00000000000 */
[----:B------:R-:W-:-:S00]  /*0870*/  NOP ;  /* 0x0000000000007918 */ /* 0x000fc00000000000 */
.L_x_23:


//--------------------- .text._Z20ieee_64bits_gemm_ijkPdS_S_i --------------------------
	.section	.text._Z20ieee_64bits_gemm_ijkPdS_S_i,"ax",@progbits
	.align	128
        .global         _Z20ieee_64bits_gemm_ijkPdS_S_i
        .type           _Z20ieee_64bits_gemm_ijkPdS_S_i,@function
        .size           _Z20ieee_64bits_gemm_ijkPdS_S_i,(.L_x_24 - _Z20ieee_64bits_gemm_ijkPdS_S_i)
        .other          _Z20ieee_64bits_gemm_ijkPdS_S_i,@"STO_CUDA_ENTRY STV_DEFAULT"
_Z20ieee_64bits_gemm_ijkPdS_S_i:
.text._Z20ieee_64bits_gemm_ijkPdS_S_i:
[----:B------:R-:W-:Y:S08]  /*0000*/  LDC R1, c[0x0][0x37c] ;  /* 0x0000df00ff017b82 */ /* 0x000ff00000000800 */
[----:B------:R-:W0:Y:S01]  /*0010*/  LDC R0, c[0x0][0x398] ;  /* 0x0000e600ff007b82 */ /* 0x000e220000000800 */
[----:B------:R-:W1:Y:S01]  /*0020*/  S2R R2, SR_TID.X ;  /* 0x0000000000027919 */ /* 0x000e620000002100 */
[----:B------:R-:W2:Y:S01]  /*0030*/  LDCU.64 UR6, c[0x0][0x358] ;  /* 0x00006b00ff0677ac */ /* 0x000ea20008000a00 */
[----:B------:R-:W-:Y:S01]  /*0040*/  CS2R R20, SRZ ;  /* 0x0000000000147805 */ /* 0x000fe2000001ff00 */
[----:B------:R-:W3:Y:S04]  /*0050*/  S2R R5, SR_TID.Y ;  /* 0x0000000000057919 */ /* 0x000ee80000002200 */
[----:B------:R-:W4:Y:S08]  /*0060*/  S2UR UR4, SR_CTAID.Y ;  /* 0x00000000000479c3 */ /* 0x000f300000002600 */
[----:B------:R-:W1:Y:S01]  /*0070*/  LDC R3, c[0x0][0x360] ;  /* 0x0000d800ff037b82 */ /* 0x000e620000000800 */
[----:B------:R-:W4:Y:S07]  /*0080*/  LDCU UR5, c[0x0][0x364] ;  /* 0x00006c80ff0577ac */ /* 0x000f2e0008000800 */
[----:B------:R-:W1:Y:S01]  /*0090*/  S2UR UR8, SR_CTAID.X ;  /* 0x00000000000879c3 */ /* 0x000e620000002500 */
[----:B0-----:R-:W-:Y:S01]  /*00a0*/  ISETP.GE.AND P0, PT, R0, 0x1, PT ;  /* 0x000000010000780c */ /* 0x001fe20003f06270 */
[----:B----4-:R-:W-:-:S06]  /*00b0*/  UIMAD UR4, UR4, UR5, URZ ;  /* 0x00000005040472a4 */ /* 0x010fcc000f8e02ff */
[----:B---3--:R-:W-:Y:S01]  /*00c0*/  IADD3 R7, PT, PT, R5, UR4, RZ ;  /* 0x0000000405077c10 */ /* 0x008fe2000fffe0ff */
[----:B-1----:R-:W-:-:S05]  /*00d0*/  IMAD R3, R3, UR8, R2 ;  /* 0x0000000803037c24 */ /* 0x002fca000f8e0202 */
[----:B--2---:R-:W-:Y:S05]  /*00e0*/  @!P0 BRA `(.L_x_3) ;  /* 0x0000000400f08947 */ /* 0x004fea0003800000 */
[C---:B------:R-:W-:Y:S01]  /*00f0*/  ISETP.GE.U32.AND P1, PT, R0.reuse, 0x8, PT ;  /* 0x000000080000780c */ /* 0x040fe20003f26070 */
[----:B------:R-:W-:Y:S01]  /*0100*/  HFMA2 R9, -RZ, RZ, 0, 0 ;  /* 0x00000000ff097431 */ /* 0x000fe200000001ff */
[----:B------:R-:W-:Y:S01]  /*0110*/  LOP3.LUT R2, R0, 0x7, RZ, 0xc0, !PT ;  /* 0x0000000700027812 */ /* 0x000fe200078ec0ff */
[----:B------:R-:W-:Y:S01]  /*0120*/  IMAD R4, R3, R0, RZ ;  /* 0x0000000003047224 */ /* 0x000fe200078e02ff */
[----:B------:R-:W-:Y:S02]  /*0130*/  CS2R R20, SRZ ;  /* 0x0000000000147805 */ /* 0x000fe4000001ff00 */
[----:B------:R-:W-:-:S07]  /*0140*/  ISETP.NE.AND P0, PT, R2, RZ, PT ;  /* 0x000000ff0200720c */ /* 0x000fce0003f05270 */
[----:B------:R-:W-:Y:S06]  /*0150*/  @!P1 BRA `(.L_x_4) ;  /* 0x0000000000ec9947 */ /* 0x000fec0003800000 */
[C---:B------:R-:W-:Y:S01]  /*0160*/  LOP3.LUT R9, R0.reuse, 0x7ffffff8, RZ, 0xc0, !PT ;  /* 0x7ffffff800097812 */ /* 0x040fe200078ec0ff */
[C---:B------:R-:W-:Y:S01]  /*0170*/  IMAD R13, R0.reuse, 0x3, R7 ;  /* 0x00000003000d7824 */ /* 0x040fe200078e0207 */
[C---:B------:R-:W-:Y:S01]  /*0180*/  IADD3 R5, PT, PT, R0.reuse, UR4, R5 ;  /* 0x0000000400057c10 */ /* 0x040fe2000fffe005 */
[C-C-:B------:R-:W-:Y:S01]  /*0190*/  IMAD R33, R0.reuse, 0x4, R7.reuse ;  /* 0x0000000400217824 */ /* 0x140fe200078e0207 */
[CC--:B------:R-:W-:Y:S01]  /*01a0*/  LEA R11, R0.reuse, R7.reuse, 0x1 ;  /* 0x00000007000b7211 */ /* 0x0c0fe200078e08ff */
[C-C-:B------:R-:W-:Y:S01]  /*01b0*/  IMAD R35, R0.reuse, 0x5, R7.reuse ;  /* 0x0000000500237824 */ /* 0x140fe200078e0207 */
[----:B------:R-:W-:Y:S01]  /*01c0*/  MOV R12, R4 ;  /* 0x00000004000c7202 */ /* 0x000fe20000000f00 */
[C-C-:B------:R-:W-:Y:S01]  /*01d0*/  IMAD R37, R0.reuse, 0x6, R7.reuse ;  /* 0x0000000600257824 */ /* 0x140fe200078e0207 */
[----:B------:R-:W-:Y:S01]  /*01e0*/  MOV R8, R7 ;  /* 0x0000000700087202 */ /* 0x000fe20000000f00 */
[----:B------:R-:W-:Y:S01]  /*01f0*/  IMAD R6, R0, 0x7, R7 ;  /* 0x0000000700067824 */ /* 0x000fe200078e0207 */
[----:B------:R-:W-:Y:S01]  /*0200*/  CS2R R20, SRZ ;  /* 0x0000000000147805 */ /* 0x000fe2000001ff00 */
[----:B------:R-:W-:-:S07]  /*0210*/  IMAD.MOV R10, RZ, RZ, -R9 ;  /* 0x000000ffff0a7224 */ /* 0x000fce00078e0a09 */
.L_x_5:
[----:B------:R-:W0:Y:S08]  /*0220*/  LDC.64 R30, c[0x0][0x388] ;  /* 0x0000e200ff1e7b82 */ /* 0x000e300000000a00 */
[----:B------:R-:W1:Y:S01]  /*0230*/  LDC.64 R14, c[0x0][0x380] ;  /* 0x0000e000ff0e7b82 */ /* 0x000e620000000a00 */
[----:B0-----:R-:W-:-:S06]  /*0240*/  IMAD.WIDE.U32 R26, R8, 0x8, R30 ;  /* 0x00000008081a7825 */ /* 0x001fcc00078e001e */
[----:B------:R-:W2:Y:S01]  /*0250*/  LDG.E.64 R26, desc[UR6][R26.64] ;  /* 0x000000061a1a7981 */ /* 0x000ea2000c1e1b00 */
[----:B-1----:R-:W-:-:S05]  /*0260*/  IMAD.WIDE R14, R12, 0x8, R14 ;  /* 0x000000080c0e7825 */ /* 0x002fca00078e020e */
[----:B------:R-:W2:Y:S01]  /*0270*/  LDG.E.64 R16, desc[UR6][R14.64] ;  /* 0x000000060e107981 */ /* 0x000ea2000c1e1b00 */
[----:B------:R-:W-:-:S03]  /*0280*/  IMAD.WIDE.U32 R22, R5, 0x8, R30 ;  /* 0x0000000805167825 */ /* 0x000fc600078e001e */
[----:B------:R-:W3:Y:S01]  /*0290*/  LDG.E.64 R24, desc[UR6][R14.64+0x8] ;  /* 0x000008060e187981 */ /* 0x000ee2000c1e1b00 */
[----:B------:R-:W-:-:S03]  /*02a0*/  IMAD.WIDE.U32 R18, R11, 0x8, R30 ;  /* 0x000000080b127825 */ /* 0x000fc600078e001e */
[----:B------:R-:W3:Y:S01]  /*02b0*/  LDG.E.64 R22, desc[UR6][R22.64] ;  /* 0x0000000616167981 */ /* 0x000ee2000c1e1b00 */
[----:B------:R-:W-:-:S03]  /*02c0*/  IMAD.WIDE.U32 R28, R13, 0x8, R30 ;  /* 0x000000080d1c7825 */ /* 0x000fc600078e001e */
[----:B------:R-:W4:Y:S04]  /*02d0*/  LDG.E.64 R18, desc[UR6][R18.64] ;  /* 0x0000000612127981 */ /* 0x000f28000c1e1b00 */
[----:B------:R-:W5:Y:S01]  /*02e0*/  LDG.E.64 R28, desc[UR6][R28.64] ;  /* 0x000000061c1c7981 */ /* 0x000f62000c1e1b00 */
[----:B--2---:R-:W-:-:S03]  /*02f0*/  DFMA R26, R16, R26, R20 ;  /* 0x0000001a101a722b */ /* 0x004fc60000000014 */
[----:B------:R-:W4:Y:S04]  /*0300*/  LDG.E.64 R20, desc[UR6][R14.64+0x10] ;  /* 0x000010060e147981 */ /* 0x000f28000c1e1b00 */
[----:B------:R-:W5:Y:S01]  /*0310*/  LDG.E.64 R16, desc[UR6][R14.64+0x18] ;  /* 0x000018060e107981 */ /* 0x000f62000c1e1b00 */
[----:B---3--:R-:W-:Y:S01]  /*0320*/  DFMA R22, R24, R22, R26 ;  /* 0x000000161816722b */ /* 0x008fe2000000001a */
[--C-:B------:R-:W-:Y:S02]  /*0330*/  IMAD.WIDE.U32 R26, R33, 0x8, R30.reuse ;  /* 0x00000008211a7825 */ /* 0x100fe400078e001e */
[----:B------:R-:W2:Y:S04]  /*0340*/  LDG.E.64 R24, desc[UR6][R14.64+0x20] ;  /* 0x000020060e187981 */ /* 0x000ea8000c1e1b00 */
[----:B------:R-:W2:Y:S01]  /*0350*/  LDG.E.64 R26, desc[UR6][R26.64] ;  /* 0x000000061a1a7981 */ /* 0x000ea2000c1e1b00 */
[----:B----4-:R-:W-:Y:S01]  /*0360*/  DFMA R18, R20, R18, R22 ;  /* 0x000000121412722b */ /* 0x010fe20000000016 */
[----:B------:R-:W-:-:S02]  /*0370*/  IMAD.WIDE.U32 R22, R35, 0x8, R30 ;  /* 0x0000000823167825 */ /* 0x000fc400078e001e */
[----:B------:R-:W3:Y:S04]  /*0380*/  LDG.E.64 R20, desc[UR6][R14.64+0x28] ;  /* 0x000028060e147981 */ /* 0x000ee8000c1e1b00 */
[----:B------:R-:W3:Y:S01]  /*0390*/  LDG.E.64 R22, desc[UR6][R22.64] ;  /* 0x0000000616167981 */ /* 0x000ee2000c1e1b00 */
[----:B-----5:R-:W-:Y:S01]  /*03a0*/  DFMA R28, R16, R28, R18 ;  /* 0x0000001c101c722b */ /* 0x020fe20000000012 */
[--C-:B------:R-:W-:Y:S02]  /*03b0*/  IMAD.WIDE.U32 R18, R37, 0x8, R30.reuse ;  /* 0x0000000825127825 */ /* 0x100fe400078e001e */
[----:B------:R-:W4:Y:S02]  /*03c0*/  LDG.E.64 R16, desc[UR6][R14.64+0x30] ;  /* 0x000030060e107981 */ /* 0x000f24000c1e1b00 */
[----:B------:R-:W-:-:S02]  /*03d0*/  IMAD.WIDE.U32 R30, R6, 0x8, R30 ;  /* 0x00000008061e7825 */ /* 0x000fc400078e001e */
[----:B------:R-:W4:Y:S04]  /*03e0*/  LDG.E.64 R18, desc[UR6][R18.64] ;  /* 0x0000000612127981 */ /* 0x000f28000c1e1b00 */
[----:B------:R-:W5:Y:S04]  /*03f0*/  LDG.E.64 R30, desc[UR6][R30.64] ;  /* 0x000000061e1e7981 */ /* 0x000f68000c1e1b00 */
[----:B------:R-:W5:Y:S01]  /*0400*/  LDG.E.64 R14, desc[UR6][R14.64+0x38] ;  /* 0x000038060e0e7981 */ /* 0x000f62000c1e1b00 */
[----:B--2---:R-:W-:Y:S01]  /*0410*/  DFMA R24, R24, R26, R28 ;  /* 0x0000001a1818722b */ /* 0x004fe2000000001c */
[----:B------:R-:W-:-:S04]  /*0420*/  IADD3 R10, PT, PT, R10, 0x8, RZ ;  /* 0x000000080a0a7810 */ /* 0x000fc80007ffe0ff */
[----:B------:R-:W-:Y:S01]  /*0430*/  ISETP.NE.AND P1, PT, R10, RZ, PT ;  /* 0x000000ff0a00720c */ /* 0x000fe20003f25270 */
[----:B------:R-:W-:Y:S01]  /*0440*/  IMAD R11, R0, 0x8, R11 ;  /* 0x00000008000b7824 */ /* 0x000fe200078e020b */
[----:B------:R-:W-:Y:S01]  /*0450*/  IADD3 R12, PT, PT, R12, 0x8, RZ ;  /* 0x000000080c0c7810 */ /* 0x000fe20007ffe0ff */
[C---:B------:R-:W-:Y:S01]  /*0460*/  IMAD R37, R0.reuse, 0x8, R37 ;  /* 0x0000000800257824 */ /* 0x040fe200078e0225 */
[C---:B------:R-:W-:Y:S02]  /*0470*/  LEA R5, R0.reuse, R5, 0x3 ;  /* 0x0000000500057211 */ /* 0x040fe400078e18ff */
[C---:B------:R-:W-:Y:S02]  /*0480*/  LEA R13, R0.reuse, R13, 0x3 ;  /* 0x0000000d000d7211 */ /* 0x040fe400078e18ff */
[C---:B------:R-:W-:Y:S02]  /*0490*/  LEA R33, R0.reuse, R33, 0x3 ;  /* 0x0000002100217211 */ /* 0x040fe400078e18ff */
[----:B------:R-:W-:-:S02]  /*04a0*/  LEA R35, R0, R35, 0x3 ;  /* 0x0000002300237211 */ /* 0x000fc400078e18ff */
[C---:B------:R-:W-:Y:S02]  /*04b0*/  LEA R6, R0.reuse, R6, 0x3 ;  /* 0x0000000600067211 */ /* 0x040fe400078e18ff */
[----:B------:R-:W-:Y:S01]  /*04c0*/  LEA R8, R0, R8, 0x3 ;  /* 0x0000000800087211 */ /* 0x000fe200078e18ff */
[----:B---3--:R-:W-:-:S08]  /*04d0*/  DFMA R20, R20, R22, R24 ;  /* 0x000000161414722b */ /* 0x008fd00000000018 */
[----:B----4-:R-:W-:-:S08]  /*04e0*/  DFMA R20, R16, R18, R20 ;  /* 0x000000121014722b */ /* 0x010fd00000000014 */
[----:B-----5:R-:W-:Y:S01]  /*04f0*/  DFMA R20, R14, R30, R20 ;  /* 0x0000001e0e14722b */ /* 0x020fe20000000014 */
[----:B------:R-:W-:Y:S10]  /*0500*/  @P1 BRA `(.L_x_5) ;  /* 0xfffffffc00441947 */ /* 0x000ff4000383ffff */
.L_x_4:
[----:B------:R-:W-:Y:S05]  /*0510*/  @!P0 BRA `(.L_x_3) ;  /* 0x0000000000e48947 */ /* 0x000fea0003800000 */
[----:B------:R-:W-:Y:S02]  /*0520*/  ISETP.GE.U32.AND P0, PT, R2, 0x4, PT ;  /* 0x000000040200780c */ /* 0x000fe40003f06070 */
[----:B------:R-:W-:-:S04]  /*0530*/  LOP3.LUT R5, R0, 0x3, RZ, 0xc0, !PT ;  /* 0x0000000300057812 */ /* 0x000fc800078ec0ff */
[----:B------:R-:W-:-:S07]  /*0540*/  ISETP.NE.AND P1, PT, R5, RZ, PT ;  /* 0x000000ff0500720c */ /* 0x000fce0003f25270 */
[----:B------:R-:W-:Y:S06]  /*0550*/  @!P0 BRA `(.L_x_6) ;  /* 0x0000000000648947 */ /* 0x000fec0003800000 */
[----:B------:R-:W0:Y:S01]  /*0560*/  LDC.64 R26, c[0x0][0x388] ;  /* 0x0000e200ff1a7b82 */ /* 0x000e220000000a00 */
[----:B------:R-:W-:Y:S01]  /*0570*/  IADD3 R11, PT, PT, R4, R9, RZ ;  /* 0x00000009040b7210 */ /* 0x000fe20007ffe0ff */
[----:B------:R-:W-:-:S06]  /*0580*/  IMAD R13, R9, R0, R7 ;  /* 0x00000000090d7224 */ /* 0x000fcc00078e0207 */
[----:B------:R-:W1:Y:S01]  /*0590*/  LDC.64 R24, c[0x0][0x380] ;  /* 0x0000e000ff187b82 */ /* 0x000e620000000a00 */
[----:B0-----:R-:W-:-:S06]  /*05a0*/  IMAD.WIDE.U32 R22, R13, 0x8, R26 ;  /* 0x000000080d167825 */ /* 0x001fcc00078e001a */
[----:B------:R-:W2:Y:S01]  /*05b0*/  LDG.E.64 R22, desc[UR6][R22.64] ;  /* 0x0000000616167981 */ /* 0x000ea2000c1e1b00 */
[----:B-1----:R-:W-:-:S04]  /*05c0*/  IMAD.WIDE R24, R11, 0x8, R24 ;  /* 0x000000080b187825 */ /* 0x002fc800078e0218 */
[----:B------:R-:W-:Y:S02]  /*05d0*/  IMAD.IADD R11, R13, 0x1, R0 ;  /* 0x000000010d0b7824 */ /* 0x000fe400078e0200 */
[----:B------:R-:W2:Y:S02]  /*05e0*/  LDG.E.64 R12, desc[UR6][R24.64] ;  /* 0x00000006180c7981 */ /* 0x000ea4000c1e1b00 */
[C-C-:B------:R-:W-:Y:S01]  /*05f0*/  IMAD.WIDE.U32 R18, R11.reuse, 0x8, R26.reuse ;  /* 0x000000080b127825 */ /* 0x140fe200078e001a */
[-C--:B------:R-:W-:Y:S02]  /*0600*/  IADD3 R15, PT, PT, R11, R0.reuse, RZ ;  /* 0x000000000b0f7210 */ /* 0x080fe40007ffe0ff */
[----:B------:R-:W3:Y:S04]  /*0610*/  LDG.E.64 R10, desc[UR6][R24.64+0x8] ;  /* 0x00000806180a7981 */ /* 0x000ee8000c1e1b00 */
[----:B------:R-:W3:Y:S01]  /*0620*/  LDG.E.64 R18, desc[UR6][R18.64] ;  /* 0x0000000612127981 */ /* 0x000ee2000c1e1b00 */
[C---:B------:R-:W-:Y:S01]  /*0630*/  IMAD.WIDE.U32 R16, R15.reuse, 0x8, R26 ;  /* 0x000000080f107825 */ /* 0x040fe200078e001a */
[----:B------:R-:W-:-:S02]  /*0640*/  IADD3 R29, PT, PT, R15, R0, RZ ;  /* 0x000000000f1d7210 */ /* 0x000fc40007ffe0ff */
[----:B------:R-:W4:Y:S04]  /*0650*/  LDG.E.64 R14, desc[UR6][R24.64+0x10] ;  /* 0x00001006180e7981 */ /* 0x000f28000c1e1b00 */
[----:B------:R-:W4:Y:S01]  /*0660*/  LDG.E.64 R16, desc[UR6][R16.64] ;  /* 0x0000000610107981 */ /* 0x000f22000c1e1b00 */
[----:B------:R-:W-:-:S03]  /*0670*/  IMAD.WIDE.U32 R28, R29, 0x8, R26 ;  /* 0x000000081d1c7825 */ /* 0x000fc600078e001a */
[----:B------:R-:W5:Y:S04]  /*0680*/  LDG.E.64 R26, desc[UR6][R24.64+0x18] ;  /* 0x00001806181a7981 */ /* 0x000f68000c1e1b00 */
[----:B------:R-:W5:Y:S01]  /*0690*/  LDG.E.64 R28, desc[UR6][R28.64] ;  /* 0x000000061c1c7981 */ /* 0x000f62000c1e1b00 */
[----:B------:R-:W-:Y:S01]  /*06a0*/  IADD3 R9, PT, PT, R9, 0x4, RZ ;  /* 0x0000000409097810 */ /* 0x000fe20007ffe0ff */
[----:B--2---:R-:W-:-:S08]  /*06b0*/  DFMA R12, R12, R22, R20 ;  /* 0x000000160c0c722b */ /* 0x004fd00000000014 */
[----:B---3--:R-:W-:-:S08]  /*06c0*/  DFMA R10, R10, R18, R12 ;  /* 0x000000120a0a722b */ /* 0x008fd0000000000c */
[----:B----4-:R-:W-:-:S08]  /*06d0*/  DFMA R10, R14, R16, R10 ;  /* 0x000000100e0a722b */ /* 0x010fd0000000000a */
[----:B-----5:R-:W-:-:S11]  /*06e0*/  DFMA R20, R26, R28, R10 ;  /* 0x0000001c1a14722b */ /* 0x020fd6000000000a */
.L_x_6:
[----:B------:R-:W-:Y:S05]  /*06f0*/  @!P1 BRA `(.L_x_3) ;  /* 0x00000000006c9947 */ /* 0x000fea0003800000 */
[----:B------:R-:W0:Y:S01]  /*0700*/  LDC.64 R18, c[0x0][0x388] ;  /* 0x0000e200ff127b82 */ /* 0x000e220000000a00 */
[----:B------:R-:W-:Y:S02]  /*0710*/  ISETP.NE.AND P0, PT, R5, 0x1, PT ;  /* 0x000000010500780c */ /* 0x000fe40003f05270 */
[----:B------:R-:W-:-:S04]  /*0720*/  LOP3.LUT R2, R0, 0x1, RZ, 0xc0, !PT ;  /* 0x0000000100027812 */ /* 0x000fc800078ec0ff */
[----:B------:R-:W-:Y:S01]  /*0730*/  ISETP.NE.U32.AND P1, PT, R2, 0x1, PT ;  /* 0x000000010200780c */ /* 0x000fe20003f25070 */
[----:B------:R-:W1:Y:S06]  /*0740*/  LDC.64 R10, c[0x0][0x380] ;  /* 0x0000e000ff0a7b82 */ /* 0x000e6c0000000a00 */
[----:B------:R-:W-:Y:S02]  /*0750*/  @P0 IMAD R5, R9, R0, R7 ;  /* 0x0000000009050224 */ /* 0x000fe400078e0207 */
[----:B------:R-:W2:Y:S01]  /*0760*/  LDC.64 R16, c[0x0][0x380] ;  /* 0x0000e000ff107b82 */ /* 0x000ea20000000a00 */
[----:B------:R-:W-:-:S07]  /*0770*/  @P0 IMAD.IADD R23, R4, 0x1, R9 ;  /* 0x0000000104170824 */ /* 0x000fce00078e0209 */
[----:B------:R-:W3:Y:S01]  /*0780*/  LDC.64 R14, c[0x0][0x388] ;  /* 0x0000e200ff0e7b82 */ /* 0x000ee20000000a00 */
[C---:B0-----:R-:W-:Y:S01]  /*0790*/  @P0 IMAD.WIDE.U32 R24, R5.reuse, 0x8, R18 ;  /* 0x0000000805180825 */ /* 0x041fe200078e0012 */
[----:B------:R-:W-:-:S03]  /*07a0*/  @P0 IADD3 R5, PT, PT, R5, R0, RZ ;  /* 0x0000000005050210 */ /* 0x000fc60007ffe0ff */
[----:B-1----:R-:W-:Y:S01]  /*07b0*/  @P0 IMAD.WIDE R22, R23, 0x8, R10 ;  /* 0x0000000817160825 */ /* 0x002fe200078e020a */
[----:B------:R-:W-:Y:S01]  /*07c0*/  @P0 IADD3 R9, PT, PT, R9, 0x2, RZ ;  /* 0x0000000209090810 */ /* 0x000fe20007ffe0ff */
[----:B------:R-:W4:Y:S02]  /*07d0*/  @P0 LDG.E.64 R10, desc[UR6][R24.64] ;  /* 0x00000006180a0981 */ /* 0x000f24000c1e1b00 */
[----:B------:R-:W-:Y:S02]  /*07e0*/  @P0 IMAD.WIDE.U32 R18, R5, 0x8, R18 ;  /* 0x0000000805120825 */ /* 0x000fe400078e0012 */
[----:B------:R-:W4:Y:S01]  /*07f0*/  @P0 LDG.E.64 R12, desc[UR6][R22.64] ;  /* 0x00000006160c0981 */ /* 0x000f22000c1e1b00 */
[----:B------:R-:W-:Y:S01]  /*0800*/  @!P1 IADD3 R27, PT, PT, R4, R9, RZ ;  /* 0x00000009041b9210 */ /* 0x000fe20007ffe0ff */
[----:B------:R-:W-:Y:S02]  /*0810*/  @!P1 IMAD R9, R9, R0, R7 ;  /* 0x0000000009099224 */ /* 0x000fe400078e0207 */
[----:B------:R-:W5:Y:S02]  /*0820*/  @P0 LDG.E.64 R4, desc[UR6][R22.64+0x8] ;  /* 0x0000080616040981 */ /* 0x000f64000c1e1b00 */
[----:B--2---:R-:W-:-:S02]  /*0830*/  @!P1 IMAD.WIDE R16, R27, 0x8, R16 ;  /* 0x000000081b109825 */ /* 0x004fc400078e0210 */
[----:B------:R-:W5:Y:S02]  /*0840*/  @P0 LDG.E.64 R18, desc[UR6][R18.64] ;  /* 0x0000000612120981 */ /* 0x000f64000c1e1b00 */
[----:B---3--:R-:W-:Y:S02]  /*0850*/  @!P1 IMAD.WIDE.U32 R14, R9, 0x8, R14 ;  /* 0x00000008090e9825 */ /* 0x008fe400078e000e */
[----:B------:R-:W2:Y:S04]  /*0860*/  @!P1 LDG.E.64 R16, desc[UR6][R16.64] ;  /* 0x0000000610109981 */ /* 0x000ea8000c1e1b00 */
[----:B------:R-:W2:Y:S01]  /*0870*/  @!P1 LDG.E.64 R14, desc[UR6][R14.64] ;  /* 0x000000060e0e9981 */ /* 0x000ea2000c1e1b00 */
[----:B----4-:R-:W-:-:S08]  /*0880*/  @P0 DFMA R10, R12, R10, R20 ;  /* 0x0000000a0c0a022b */ /* 0x010fd00000000014 */
[----:B-----5:R-:W-:-:S08]  /*0890*/  @P0 DFMA R20, R4, R18, R10 ;  /* 0x000000120414022b */ /* 0x020fd0000000000a */
[----:B--2---:R-:W-:-:S11]  /*08a0*/  @!P1 DFMA R20, R16, R14, R20 ;  /* 0x0000000e1014922b */ /* 0x004fd60000000014 */
.L_x_3:
[----:B------:R-:W0:Y:S01]  /*08b0*/  LDC.64 R4, c[0x0][0x390] ;  /* 0x0000e400ff047b82 */ /* 0x000e220000000a00 */
[----:B------:R-:W-:-:S04]  /*08c0*/  IMAD R3, R3, R0, R7 ;  /* 0x0000000003037224 */ /* 0x000fc800078e0207 */
[----:B0-----:R-:W-:-:S05]  /*08d0*/  IMAD.WIDE R2, R3, 0x8, R4 ;  /* 0x0000000803027825 */ /* 0x001fca00078e0204 */
[----:B------:R-:W-:Y:S01]  /*08e0*/  STG.E.64 desc[UR6][R2.64], R20 ;  /* 0x0000001402007986 */ /* 0x000fe2000c101b06 */
[----:B------:R-:W-:Y:S05]  /*08f0*/  EXIT ;  /* 0x000000000000794d */ /* 0x000fea0003800000 */
.L_x_7:
        /* <DEDUP_REMOVED lines=16> */
.L_x_24:


//--------------------- .text._Z20ieee_64bits_gemm_jikPdS_S_i --------------------------
	.section	.text._Z20ieee_64bits_gemm_jikPdS_S_i,"ax",@progbits
	.align	128
        .global         _Z20ieee_64bits_gemm_jikPdS_S_i
        .type           _Z20ieee_64bits_gemm_jikPdS_S_i,@function
        .size           _Z20ieee_64bits_gemm_jikPdS_S_i,(.L_x_25 - _Z20ieee_64bits_gemm_jikPdS_S_i)
        .other          _Z20ieee_64bits_gemm_jikPdS_S_i,@"STO_CUDA_ENTRY STV_DEFAULT"
_Z20ieee_64bits_gemm_jikPdS_S_i:
.text._Z20ieee_64bits_gemm_jikPdS_S_i:
[----:B------:R-:W-:Y:S01]  /*0000*/  LDC R1, c[0x0][0x37c] ;  /* 0x0000df00ff017b82 */ /* 0x000fe20000000800 */
[----:B------:R-:W0:Y:S01]  /*0010*/  S2R R3, SR_TID.X ;  /* 0x0000000000037919 */ /* 0x000e220000002100 */
[----:B------:R-:W1:Y:S06]  /*0020*/  LDCU UR18, c[0x0][0x398] ;  /* 0x00007300ff1277ac */ /* 0x000e6c0008000800 */
[----:B------:R-:W0:Y:S01]  /*0030*/  LDC R0, c[0x0][0x360] ;  /* 0x0000d800ff007b82 */ /* 0x000e220000000800 */
[----:B------:R-:W-:Y:S01]  /*0040*/  CS2R R12, SRZ ;  /* 0x00000000000c7805 */ /* 0x000fe2000001ff00 */
[----:B------:R-:W2:Y:S01]  /*0050*/  S2R R2, SR_TID.Y ;  /* 0x0000000000027919 */ /* 0x000ea20000002200 */
[----:B------:R-:W3:Y:S05]  /*0060*/  LDCU.64 UR16, c[0x0][0x358] ;  /* 0x00006b00ff1077ac */ /* 0x000eea0008000a00 */
[----:B------:R-:W0:Y:S08]  /*0070*/  S2UR UR4, SR_CTAID.X ;  /* 0x00000000000479c3 */ /* 0x000e300000002500 */
[----:B------:R-:W2:Y:S01]  /*0080*/  S2UR UR5, SR_CTAID.Y ;  /* 0x00000000000579c3 */ /* 0x000ea20000002600 */
[----:B-1----:R-:W-:-:S07]  /*0090*/  UISETP.GE.AND UP0, UPT, UR18, 0x1, UPT ;  /* 0x000000011200788c */ /* 0x002fce000bf06270 */
[----:B------:R-:W2:Y:S01]  /*00a0*/  LDC R19, c[0x0][0x364] ;  /* 0x0000d900ff137b82 */ /* 0x000ea20000000800 */
[----:B0-----:R-:W-:Y:S02]  /*00b0*/  IMAD R0, R0, UR4, R3 ;  /* 0x0000000400007c24 */ /* 0x001fe4000f8e0203 */
[----:B--2---:R-:W-:Y:S01]  /*00c0*/  IMAD R19, R19, UR5, R2 ;  /* 0x0000000513137c24 */ /* 0x004fe2000f8e0202 */
[----:B---3--:R-:W-:Y:S06]  /*00d0*/  BRA.U !UP0, `(.L_x_8) ;  /* 0x0000000908687547 */ /* 0x008fec000b800000 */
[----:B------:R-:W-:Y:S02]  /*00e0*/  UISETP.GE.U32.AND UP0, UPT, UR18, 0x8, UPT ;  /* 0x000000081200788c */ /* 0x000fe4000bf06070 */
[----:B------:R-:W-:Y:S01]  /*00f0*/  IMAD R5, R19, UR18, RZ ;  /* 0x0000001213057c24 */ /* 0x000fe2000f8e02ff */
[----:B------:R-:W-:Y:S01]  /*0100*/  CS2R R12, SRZ ;  /* 0x00000000000c7805 */ /* 0x000fe2000001ff00 */
[----:B------:R-:W-:-:S05]  /*0110*/  UMOV UR4, URZ ;  /* 0x000000ff00047c82 */ /* 0x000fca0008000000 */
[----:B------:R-:W-:Y:S05]  /*0120*/  BRA.U !UP0, `(.L_x_9) ;  /* 0x00000005080c7547 */ /* 0x000fea000b800000 */
[----:B------:R-:W0:Y:S01]  /*0130*/  LDCU.128 UR20, c[0x0][0x380] ;  /* 0x00007000ff1477ac */ /* 0x000e220008000c00 */
[----:B------:R-:W-:Y:S02]  /*0140*/  MOV R18, R0 ;  /* 0x0000000000127202 */ /* 0x000fe40000000f00 */
[----:B------:R-:W-:Y:S01]  /*0150*/  CS2R R12, SRZ ;  /* 0x00000000000c7805 */ /* 0x000fe2000001ff00 */
[----:B------:R-:W-:-:S04]  /*0160*/  ULOP3.LUT UR4, UR18, 0x7ffffff8, URZ, 0xc0, !UPT ;  /* 0x7ffffff812047892 */ /* 0x000fc8000f8ec0ff */
[----:B------:R-:W-:Y:S01]  /*0170*/  UIADD3 UR4, UPT, UPT, -UR4, URZ, URZ ;  /* 0x000000ff04047290 */ /* 0x000fe2000fffe1ff */
[----:B0-----:R-:W-:Y:S01]  /*0180*/  MOV R2, UR20 ;  /* 0x0000001400027c02 */ /* 0x001fe20008000f00 */
[----:B------:R-:W-:Y:S01]  /*0190*/  UIMAD.WIDE.U32 UR6, UR18, 0x10, UR22 ;  /* 0x00000010120678a5 */ /* 0x000fe2000f8e0016 */
[----:B------:R-:W-:Y:S01]  /*01a0*/  MOV R3, UR21 ;  /* 0x0000001500037c02 */ /* 0x000fe20008000f00 */
[----:B------:R-:W-:Y:S02]  /*01b0*/  UIMAD.WIDE.U32 UR8, UR18, 0x18, UR22 ;  /* 0x00000018120878a5 */ /* 0x000fe4000f8e0016 */
[----:B------:R-:W-:Y:S01]  /*01c0*/  UIMAD.WIDE.U32 UR10, UR18, 0x20, UR22 ;  /* 0x00000020120a78a5 */ /* 0x000fe2000f8e0016 */
[----:B------:R-:W-:Y:S01]  /*01d0*/  IMAD.WIDE.U32 R2, R5, 0x8, R2 ;  /* 0x0000000805027825 */ /* 0x000fe200078e0002 */
[----:B------:R-:W-:Y:S02]  /*01e0*/  UIMAD.WIDE.U32 UR12, UR18, 0x30, UR22 ;  /* 0x00000030120c78a5 */ /* 0x000fe4000f8e0016 */
[----:B------:R-:W-:Y:S01]  /*01f0*/  UIMAD.WIDE.U32 UR14, UR18, 0x38, UR22 ;  /* 0x00000038120e78a5 */ /* 0x000fe2000f8e0016 */
[----:B------:R-:W-:-:S05]  /*0200*/  IADD3 R8, P0, PT, R2, 0x20, RZ ;  /* 0x0000002002087810 */ /* 0x000fca0007f1e0ff */
[----:B------:R-:W-:-:S08]  /*0210*/  IMAD.X R9, RZ, RZ, R3, P0 ;  /* 0x000000ffff097224 */ /* 0x000fd000000e0603 */
.L_x_10:
[----:B------:R-:W-:Y:S01]  /*0220*/  HFMA2 R17, -RZ, RZ, 0, 4.76837158203125e-07 ;  /* 0x00000008ff117431 */ /* 0x000fe200000001ff */
[----:B------:R-:W-:Y:S01]  /*0230*/  UIMAD.WIDE.U32 UR20, UR18, 0x8, UR22 ;  /* 0x00000008121478a5 */ /* 0x000fe2000f8e0016 */
[----:B------:R-:W-:Y:S01]  /*0240*/  IMAD.MOV.U32 R2, RZ, RZ, R8 ;  /* 0x000000ffff027224 */ /* 0x000fe200078e0008 */
[----:B------:R-:W-:Y:S02]  /*0250*/  MOV R3, R9 ;  /* 0x0000000900037202 */ /* 0x000fe40000000f00 */
[----:B------:R-:W-:-:S03]  /*0260*/  IMAD.WIDE R16, R18, R17, UR22 ;  /* 0x0000001612107e25 */ /* 0x000fc6000f8e0211 */
[----:B------:R-:W2:Y:S01]  /*0270*/  LDG.E.64 R14, desc[UR16][R2.64+-0x20] ;  /* 0xffffe010020e7981 */ /* 0x000ea2000c1e1b00 */
[----:B------:R-:W-:Y:S01]  /*0280*/  MOV R20, UR20 ;  /* 0x0000001400147c02 */ /* 0x000fe20008000f00 */
[----:B------:R-:W-:Y:S02]  /*0290*/  IMAD.U32 R21, RZ, RZ, UR21 ;  /* 0x00000015ff157e24 */ /* 0x000fe4000f8e00ff */
[----:B------:R-:W2:Y:S01]  /*02a0*/  LDG.E.64 R24, desc[UR16][R16.64] ;  /* 0x0000001010187981 */ /* 0x000ea2000c1e1b00 */
[----:B------:R-:W-:Y:S02]  /*02b0*/  HFMA2 R7, -RZ, RZ, 0, 4.76837158203125e-07 ;  /* 0x00000008ff077431 */ /* 0x000fe400000001ff */
[----:B------:R-:W-:Y:S01]  /*02c0*/  IMAD.WIDE R20, R18, 0x8, R20 ;  /* 0x0000000812147825 */ /* 0x000fe200078e0214 */
[----:B------:R-:W3:Y:S01]  /*02d0*/  LDG.E.64 R22, desc[UR16][R2.64+-0x18] ;  /* 0xffffe81002167981 */ /* 0x000ee2000c1e1b00 */
[----:B------:R-:W-:-:S03]  /*02e0*/  MOV R9, 0x8 ;  /* 0x0000000800097802 */ /* 0x000fc60000000f00 */
[----:B------:R-:W4:Y:S04]  /*02f0*/  LDG.E.64 R4, desc[UR16][R2.64+-0x10] ;  /* 0xfffff01002047981 */ /* 0x000f28000c1e1b00 */
[----:B------:R-:W3:Y:S01]  /*0300*/  LDG.E.64 R20, desc[UR16][R20.64] ;  /* 0x0000001014147981 */ /* 0x000ee2000c1e1b00 */
[----:B------:R-:W-:-:S03]  /*0310*/  IMAD.WIDE R6, R18, R7, UR6 ;  /* 0x0000000612067e25 */ /* 0x000fc6000f8e0207 */
[----:B------:R-:W5:Y:S04]  /*0320*/  LDG.E.64 R10, desc[UR16][R2.64+-0x8] ;  /* 0xfffff810020a7981 */ /* 0x000f68000c1e1b00 */
[----:B------:R-:W4:Y:S01]  /*0330*/  LDG.E.64 R6, desc[UR16][R6.64] ;  /* 0x0000001006067981 */ /* 0x000f22000c1e1b00 */
[----:B------:R-:W-:-:S06]  /*0340*/  IMAD.WIDE R8, R18, R9, UR8 ;  /* 0x0000000812087e25 */ /* 0x000fcc000f8e0209 */
[----:B------:R-:W5:Y:S01]  /*0350*/  LDG.E.64 R8, desc[UR16][R8.64] ;  /* 0x0000001008087981 */ /* 0x000f62000c1e1b00 */
[----:B------:R-:W-:Y:S01]  /*0360*/  IMAD.MOV.U32 R27, RZ, RZ, 0x8 ;  /* 0x00000008ff1b7424 */ /* 0x000fe200078e00ff */
[----:B--2---:R-:W-:-:S03]  /*0370*/  DFMA R24, R14, R24, R12 ;  /* 0x000000180e18722b */ /* 0x004fc6000000000c */
[C---:B------:R-:W-:Y:S01]  /*0380*/  IMAD.WIDE R12, R18.reuse, R27, UR10 ;  /* 0x0000000a120c7e25 */ /* 0x040fe2000f8e021b */
[----:B------:R-:W-:Y:S01]  /*0390*/  MOV R27, UR18 ;  /* 0x00000012001b7c02 */ /* 0x000fe20008000f00 */
[----:B------:R-:W2:Y:S04]  /*03a0*/  LDG.E.64 R14, desc[UR16][R2.64] ;  /* 0x00000010020e7981 */ /* 0x000ea8000c1e1b00 */
[----:B------:R-:W2:Y:S01]  /*03b0*/  LDG.E.64 R12, desc[UR16][R12.64] ;  /* 0x000000100c0c7981 */ /* 0x000ea2000c1e1b00 */
[----:B------:R-:W-:Y:S01]  /*03c0*/  IMAD.WIDE.U32 R16, R27, 0x28, R16 ;  /* 0x000000281b107825 */ /* 0x000fe200078e0010 */
[----:B---3--:R-:W-:Y:S01]  /*03d0*/  DFMA R22, R22, R20, R24 ;  /* 0x000000141616722b */ /* 0x008fe20000000018 */
[----:B------:R-:W-:Y:S01]  /*03e0*/  MOV R25, 0x8 ;  /* 0x0000000800197802 */ /* 0x000fe20000000f00 */
[----:B------:R-:W3:Y:S04]  /*03f0*/  LDG.E.64 R20, desc[UR16][R2.64+0x8] ;  /* 0x0000081002147981 */ /* 0x000ee8000c1e1b00 */
[----:B------:R-:W3:Y:S01]  /*0400*/  LDG.E.64 R16, desc[UR16][R16.64] ;  /* 0x0000001010107981 */ /* 0x000ee2000c1e1b00 */
[----:B------:R-:W-:Y:S01]  /*0410*/  IMAD.WIDE R24, R18, R25, UR12 ;  /* 0x0000000c12187e25 */ /* 0x000fe2000f8e0219 */
[----:B----4-:R-:W-:-:S02]  /*0420*/  DFMA R6, R4, R6, R22 ;  /* 0x000000060406722b */ /* 0x010fc40000000016 */
[----:B------:R-:W4:Y:S01]  /*0430*/  LDG.E.64 R4, desc[UR16][R2.64+0x10] ;  /* 0x0000101002047981 */ /* 0x000f22000c1e1b00 */
[----:B------:R-:W-:-:S03]  /*0440*/  IMAD.MOV.U32 R23, RZ, RZ, 0x8 ;  /* 0x00000008ff177424 */ /* 0x000fc600078e00ff */
[----:B------:R-:W4:Y:S01]  /*0450*/  LDG.E.64 R24, desc[UR16][R24.64] ;  /* 0x0000001018187981 */ /* 0x000f22000c1e1b00 */
[----:B------:R-:W-:Y:S01]  /*0460*/  IMAD.WIDE R22, R18, R23, UR14 ;  /* 0x0000000e12167e25 */ /* 0x000fe2000f8e0217 */
[----:B-----5:R-:W-:Y:S02]  /*0470*/  DFMA R8, R10, R8, R6 ;  /* 0x000000080a08722b */ /* 0x020fe40000000006 */
[----:B------:R-:W5:Y:S04]  /*0480*/  LDG.E.64 R6, desc[UR16][R2.64+0x18] ;  /* 0x0000181002067981 */ /* 0x000f68000c1e1b00 */
[----:B------:R-:W5:Y:S01]  /*0490*/  LDG.E.64 R22, desc[UR16][R22.64] ;  /* 0x0000001016167981 */ /* 0x000f62000c1e1b00 */
[----:B------:R-:W-:-:S04]  /*04a0*/  UIADD3 UR4, UPT, UPT, UR4, 0x8, URZ ;  /* 0x0000000804047890 */ /* 0x000fc8000fffe0ff */
[----:B------:R-:W-:Y:S01]  /*04b0*/  UISETP.NE.AND UP0, UPT, UR4, URZ, UPT ;  /* 0x000000ff0400728c */ /* 0x000fe2000bf05270 */
[----:B--2---:R-:W-:-:S08]  /*04c0*/  DFMA R8, R14, R12, R8 ;  /* 0x0000000c0e08722b */ /* 0x004fd00000000008 */
[----:B---3--:R-:W-:-:S08]  /*04d0*/  DFMA R8, R20, R16, R8 ;  /* 0x000000101408722b */ /* 0x008fd00000000008 */
[----:B----4-:R-:W-:Y:S01]  /*04e0*/  DFMA R4, R4, R24, R8 ;  /* 0x000000180404722b */ /* 0x010fe20000000008 */
[----:B------:R-:W-:-:S07]  /*04f0*/  IADD3 R8, P0, PT, R2, 0x40, RZ ;  /* 0x0000004002087810 */ /* 0x000fce0007f1e0ff */
[----:B-----5:R-:W-:Y:S01]  /*0500*/  DFMA R12, R6, R22, R4 ;  /* 0x00000016060c722b */ /* 0x020fe20000000004 */
[----:B------:R-:W-:Y:S02]  /*0510*/  MOV R5, UR18 ;  /* 0x0000001200057c02 */ /* 0x000fe40008000f00 */
[----:B------:R-:W-:-:S03]  /*0520*/  IADD3.X R9, PT, PT, RZ, R3, RZ, P0, !PT ;  /* 0x00000003ff097210 */ /* 0x000fc600007fe4ff */
[----:B------:R-:W-:Y:S01]  /*0530*/  IMAD R18, R5, 0x8, R18 ;  /* 0x0000000805127824 */ /* 0x000fe200078e0212 */
[----:B------:R-:W-:Y:S06]  /*0540*/  BRA.U UP0, `(.L_x_10) ;  /* 0xfffffffd00347547 */ /* 0x000fec000b83ffff */
[----:B------:R-:W-:-:S12]  /*0550*/  ULOP3.LUT UR4, UR18, 0x7ffffff8, URZ, 0xc0, !UPT ;  /* 0x7ffffff812047892 */ /* 0x000fd8000f8ec0ff */
.L_x_9:
[----:B------:R-:W-:-:S04]  /*0560*/  ULOP3.LUT UR6, UR18, 0x7, URZ, 0xc0, !UPT ;  /* 0x0000000712067892 */ /* 0x000fc8000f8ec0ff */
[----:B------:R-:W-:-:S09]  /*0570*/  UISETP.NE.AND UP0, UPT, UR6, URZ, UPT ;  /* 0x000000ff0600728c */ /* 0x000fd2000bf05270 */
[----:B------:R-:W-:Y:S05]  /*0580*/  BRA.U !UP0, `(.L_x_8) ;  /* 0x00000005083c7547 */ /* 0x000fea000b800000 */
[----:B------:R-:W-:Y:S01]  /*0590*/  UISETP.GE.U32.AND UP0, UPT, UR6, 0x4, UPT ;  /* 0x000000040600788c */ /* 0x000fe2000bf06070 */
[----:B------:R-:W-:Y:S01]  /*05a0*/  IMAD R2, R19, UR18, RZ ;  /* 0x0000001213027c24 */ /* 0x000fe2000f8e02ff */
[----:B------:R-:W-:-:S04]  /*05b0*/  ULOP3.LUT UR5, UR18, 0x3, URZ, 0xc0, !UPT ;  /* 0x0000000312057892 */ /* 0x000fc8000f8ec0ff */
[----:B------:R-:W-:-:S03]  /*05c0*/  UISETP.NE.AND UP1, UPT, UR5, URZ, UPT ;  /* 0x000000ff0500728c */ /* 0x000fc6000bf25270 */
[----:B------:R-:W-:Y:S08]  /*05d0*/  BRA.U !UP0, `(.L_x_11) ;  /* 0x00000001087c7547 */ /* 0x000ff0000b800000 */
[----:B------:R-:W0:Y:S01]  /*05e0*/  LDC.64 R6, c[0x0][0x380] ;  /* 0x0000e000ff067b82 */ /* 0x000e220000000a00 */
[----:B------:R-:W1:Y:S01]  /*05f0*/  LDCU.64 UR6, c[0x0][0x380] ;  /* 0x00007000ff0677ac */ /* 0x000e620008000a00 */
[----:B------:R-:W-:Y:S02]  /*0600*/  MOV R5, UR4 ;  /* 0x0000000400057c02 */ /* 0x000fe40008000f00 */
[C---:B------:R-:W-:Y:S02]  /*0610*/  IADD3 R3, PT, PT, R2.reuse, UR4, RZ ;  /* 0x0000000402037c10 */ /* 0x040fe4000fffe0ff */
[----:B------:R-:W-:Y:S01]  /*0620*/  IADD3 R8, P0, PT, R2, UR4, RZ ;  /* 0x0000000402087c10 */ /* 0x000fe2000ff1e0ff */
[----:B------:R-:W-:Y:S01]  /*0630*/  IMAD R5, R5, UR18, R0 ;  /* 0x0000001205057c24 */ /* 0x000fe2000f8e0200 */
[----:B------:R-:W2:Y:S01]  /*0640*/  LDC.64 R22, c[0x0][0x388] ;  /* 0x0000e200ff167b82 */ /* 0x000ea20000000a00 */
[----:B------:R-:W-:Y:S02]  /*0650*/  MOV R27, UR18 ;  /* 0x00000012001b7c02 */ /* 0x000fe40008000f00 */
[----:B------:R-:W-:Y:S01]  /*0660*/  MOV R29, UR18 ;  /* 0x00000012001d7c02 */ /* 0x000fe20008000f00 */
[----:B0-----:R-:W-:-:S04]  /*0670*/  IMAD.WIDE.U32 R6, R3, 0x8, R6 ;  /* 0x0000000803067825 */ /* 0x001fc800078e0006 */
[----:B------:R-:W-:Y:S01]  /*0680*/  IMAD.X R3, RZ, RZ, RZ, P0 ;  /* 0x000000ffff037224 */ /* 0x000fe200000e06ff */
[C---:B-1----:R-:W-:Y:S01]  /*0690*/  LEA R20, P0, R8.reuse, UR6, 0x3 ;  /* 0x0000000608147c11 */ /* 0x042fe2000f8018ff */
[----:B------:R-:W3:Y:S01]  /*06a0*/  LDG.E.64 R6, desc[UR16][R6.64] ;  /* 0x0000001006067981 */ /* 0x000ee2000c1e1b00 */
[----:B--2---:R-:W-:Y:S02]  /*06b0*/  IMAD.WIDE R22, R5, 0x8, R22 ;  /* 0x0000000805167825 */ /* 0x004fe400078e0216 */
[----:B------:R-:W-:-:S03]  /*06c0*/  LEA.HI.X R21, R8, UR7, R3, 0x3, P0 ;  /* 0x0000000708157c11 */ /* 0x000fc600080f1c03 */
[----:B------:R-:W3:Y:S01]  /*06d0*/  LDG.E.64 R4, desc[UR16][R22.64] ;  /* 0x0000001016047981 */ /* 0x000ee2000c1e1b00 */
[----:B------:R-:W-:-:S03]  /*06e0*/  IMAD.WIDE.U32 R26, R27, 0x8, R22 ;  /* 0x000000081b1a7825 */ /* 0x000fc600078e0016 */
[----:B------:R-:W2:Y:S04]  /*06f0*/  LDG.E.64 R8, desc[UR16][R20.64+0x8] ;  /* 0x0000081014087981 */ /* 0x000ea8000c1e1b00 */
[----:B------:R-:W2:Y:S01]  /*0700*/  LDG.E.64 R10, desc[UR16][R26.64] ;  /* 0x000000101a0a7981 */ /* 0x000ea2000c1e1b00 */
[----:B------:R-:W-:-:S03]  /*0710*/  IMAD.WIDE.U32 R28, R29, 0x8, R26 ;  /* 0x000000081d1c7825 */ /* 0x000fc600078e001a */
[----:B------:R-:W4:Y:S01]  /*0720*/  LDG.E.64 R14, desc[UR16][R20.64+0x10] ;  /* 0x00001010140e7981 */ /* 0x000f22000c1e1b00 */
[----:B------:R-:W-:-:S03]  /*0730*/  IMAD.U32 R25, RZ, RZ, UR18 ;  /* 0x00000012ff197e24 */ /* 0x000fc6000f8e00ff */
[----:B------:R-:W4:Y:S01]  /*0740*/  LDG.E.64 R16, desc[UR16][R28.64] ;  /* 0x000000101c107981 */ /* 0x000f22000c1e1b00 */
[----:B------:R-:W-:-:S03]  /*0750*/  IMAD.WIDE.U32 R24, R25, 0x8, R28 ;  /* 0x0000000819187825 */ /* 0x000fc600078e001c */
[----:B------:R-:W5:Y:S04]  /*0760*/  LDG.E.64 R22, desc[UR16][R20.64+0x18] ;  /* 0x0000181014167981 */ /* 0x000f68000c1e1b00 */
[----:B------:R-:W5:Y:S01]  /*0770*/  LDG.E.64 R24, desc[UR16][R24.64] ;  /* 0x0000001018187981 */ /* 0x000f62000c1e1b00 */
[----:B------:R-:W-:Y:S01]  /*0780*/  UIADD3 UR4, UPT, UPT, UR4, 0x4, URZ ;  /* 0x0000000404047890 */ /* 0x000fe2000fffe0ff */
[----:B---3--:R-:W-:-:S08]  /*0790*/  DFMA R4, R6, R4, R12 ;  /* 0x000000040604722b */ /* 0x008fd0000000000c */
[----:B--2---:R-:W-:-:S08]  /*07a0*/  DFMA R4, R8, R10, R4 ;  /* 0x0000000a0804722b */ /* 0x004fd00000000004 */
[----:B----4-:R-:W-:-:S08]  /*07b0*/  DFMA R4, R14, R16, R4 ;  /* 0x000000100e04722b */ /* 0x010fd00000000004 */
[----:B-----5:R-:W-:-:S11]  /*07c0*/  DFMA R12, R22, R24, R4 ;  /* 0x00000018160c722b */ /* 0x020fd60000000004 */
.L_x_11:
[----:B------:R-:W-:Y:S05]  /*07d0*/  BRA.U !UP1, `(.L_x_8) ;  /* 0x0000000109a87547 */ /* 0x000fea000b800000 */
[----:B------:R-:W-:Y:S01]  /*07e0*/  UISETP.NE.AND UP0, UPT, UR5, 0x1, UPT ;  /* 0x000000010500788c */ /* 0x000fe2000bf05270 */
[----:B------:R-:W-:Y:S01]  /*07f0*/  MOV R9, UR4 ;  /* 0x0000000400097c02 */ /* 0x000fe20008000f00 */
[----:B------:R-:W-:Y:S02]  /*0800*/  ULOP3.LUT UR5, UR18, 0x1, URZ, 0xc0, !UPT ;  /* 0x0000000112057892 */ /* 0x000fe4000f8ec0ff */
[----:B------:R-:W-:Y:S02]  /*0810*/  MOV R17, UR18 ;  /* 0x0000001200117c02 */ /* 0x000fe40008000f00 */
[----:B------:R-:W-:Y:S01]  /*0820*/  PLOP3.LUT P1, PT, PT, PT, UP0, 0x80, 0x8 ;  /* 0x000000000008781c */ /* 0x000fe20003f2f008 */
[----:B------:R-:W-:-:S04]  /*0830*/  UISETP.NE.U32.AND UP1, UPT, UR5, 0x1, UPT ;  /* 0x000000010500788c */ /* 0x000fc8000bf25070 */
[----:B------:R-:W0:Y:S02]  /*0840*/  @UP0 LDCU.128 UR8, c[0x0][0x380] ;  /* 0x00007000ff0807ac */ /* 0x000e240008000c00 */
[----:B------:R-:W-:Y:S01]  /*0850*/  PLOP3.LUT P0, PT, PT, PT, UP1, 0x80, 0x8 ;  /* 0x000000000008781c */ /* 0x000fe20003f0f018 */
[----:B------:R-:W1:Y:S04]  /*0860*/  @UP0 LDCU.64 UR6, c[0x0][0x380] ;  /* 0x00007000ff0607ac */ /* 0x000e680008000a00 */
[----:B------:R-:W2:Y:S01]  /*0870*/  @!UP1 LDCU.128 UR12, c[0x0][0x380] ;  /* 0x00007000ff0c97ac */ /* 0x000ea20008000c00 */
[C---:B------:R-:W-:Y:S01]  /*0880*/  @P1 IADD3 R3, PT, PT, R2.reuse, UR4, RZ ;  /* 0x0000000402031c10 */ /* 0x040fe2000fffe0ff */
[----:B------:R-:W-:Y:S01]  /*0890*/  @P1 IMAD R9, R9, UR18, R0 ;  /* 0x0000001209091c24 */ /* 0x000fe2000f8e0200 */
[----:B------:R-:W-:Y:S01]  /*08a0*/  @P1 IADD3 R10, P2, PT, R2, UR4, RZ ;  /* 0x00000004020a1c10 */ /* 0x000fe2000ff5e0ff */
[----:B------:R-:W-:Y:S01]  /*08b0*/  @UP0 UIADD3 UR4, UPT, UPT, UR4, 0x2, URZ ;  /* 0x0000000204040890 */ /* 0x000fe2000fffe0ff */
[----:B0-----:R-:W-:Y:S01]  /*08c0*/  MOV R6, UR10 ;  /* 0x0000000a00067c02 */ /* 0x001fe20008000f00 */
[----:B------:R-:W-:Y:S01]  /*08d0*/  IMAD.U32 R4, RZ, RZ, UR8 ;  /* 0x00000008ff047e24 */ /* 0x000fe2000f8e00ff */
[----:B------:R-:W-:-:S02]  /*08e0*/  MOV R7, UR11 ;  /* 0x0000000b00077c02 */ /* 0x000fc40008000f00 */
[----:B------:R-:W-:Y:S01]  /*08f0*/  MOV R5, UR9 ;  /* 0x0000000900057c02 */ /* 0x000fe20008000f00 */
[----:B------:R-:W-:-:S04]  /*0900*/  @P1 IMAD.WIDE R6, R9, 0x8, R6 ;  /* 0x0000000809061825 */ /* 0x000fc800078e0206 */
[----:B------:R-:W-:-:S04]  /*0910*/  @P1 IMAD.WIDE.U32 R4, R3, 0x8, R4 ;  /* 0x0000000803041825 */ /* 0x000fc800078e0004 */
[----:B------:R-:W-:Y:S01]  /*0920*/  @P1 IMAD.X R3, RZ, RZ, RZ, P2 ;  /* 0x000000ffff031224 */ /* 0x000fe200010e06ff */
[C---:B-1----:R-:W-:Y:S01]  /*0930*/  @P1 LEA R8, P2, R10.reuse, UR6, 0x3 ;  /* 0x000000060a081c11 */ /* 0x042fe2000f8418ff */
[----:B------:R-:W-:Y:S01]  /*0940*/  @P1 IMAD.WIDE.U32 R16, R17, 0x8, R6 ;  /* 0x0000000811101825 */ /* 0x000fe200078e0006 */
[----:B------:R-:W3:Y:S02]  /*0950*/  @P1 LDG.E.64 R4, desc[UR16][R4.64] ;  /* 0x0000001004041981 */ /* 0x000ee4000c1e1b00 */
[----:B------:R-:W-:Y:S02]  /*0960*/  @P1 LEA.HI.X R9, R10, UR7, R3, 0x3, P2 ;  /* 0x000000070a091c11 */ /* 0x000fe400090f1c03 */
[----:B------:R-:W3:Y:S01]  /*0970*/  @P1 LDG.E.64 R6, desc[UR16][R6.64] ;  /* 0x0000001006061981 */ /* 0x000ee2000c1e1b00 */
[----:B------:R-:W-:Y:S01]  /*0980*/  IMAD.U32 R23, RZ, RZ, UR4 ;  /* 0x00000004ff177e24 */ /* 0x000fe2000f8e00ff */
[----:B--2---:R-:W-:Y:S02]  /*0990*/  MOV R14, UR12 ;  /* 0x0000000c000e7c02 */ /* 0x004fe40008000f00 */
[----:B------:R-:W-:Y:S01]  /*09a0*/  MOV R15, UR13 ;  /* 0x0000000d000f7c02 */ /* 0x000fe20008000f00 */
[----:B------:R-:W-:Y:S01]  /*09b0*/  @!P0 IMAD R23, R23, UR18, R0 ;  /* 0x0000001217178c24 */ /* 0x000fe2000f8e0200 */
[----:B------:R-:W-:Y:S01]  /*09c0*/  MOV R10, UR14 ;  /* 0x0000000e000a7c02 */ /* 0x000fe20008000f00 */
[----:B------:R-:W2:Y:S01]  /*09d0*/  @P1 LDG.E.64 R8, desc[UR16][R8.64+0x8] ;  /* 0x0000081008081981 */ /* 0x000ea2000c1e1b00 */
[----:B------:R-:W-:-:S02]  /*09e0*/  MOV R11, UR15 ;  /* 0x0000000f000b7c02 */ /* 0x000fc40008000f00 */
[----:B------:R-:W-:Y:S02]  /*09f0*/  @!P0 IADD3 R21, PT, PT, R2, UR4, RZ ;  /* 0x0000000402158c10 */ /* 0x000fe4000fffe0ff */
[----:B------:R-:W2:Y:S01]  /*0a00*/  @P1 LDG.E.64 R2, desc[UR16][R16.64] ;  /* 0x0000001010021981 */ /* 0x000ea2000c1e1b00 */
[----:B------:R-:W-:-:S04]  /*0a10*/  @!P0 IMAD.WIDE R10, R23, 0x8, R10 ;  /* 0x00000008170a8825 */ /* 0x000fc800078e020a */
[----:B------:R-:W-:Y:S02]  /*0a20*/  @!P0 IMAD.WIDE.U32 R14, R21, 0x8, R14 ;  /* 0x00000008150e8825 */ /* 0x000fe400078e000e */
[----:B------:R-:W4:Y:S04]  /*0a30*/  @!P0 LDG.E.64 R10, desc[UR16][R10.64] ;  /* 0x000000100a0a8981 */ /* 0x000f28000c1e1b00 */
[----:B------:R-:W4:Y:S01]  /*0a40*/  @!P0 LDG.E.64 R14, desc[UR16][R14.64] ;  /* 0x000000100e0e8981 */ /* 0x000f22000c1e1b00 */
[----:B---3--:R-:W-:-:S08]  /*0a50*/  @P1 DFMA R4, R4, R6, R12 ;  /* 0x000000060404122b */ /* 0x008fd0000000000c */
[----:B--2---:R-:W-:-:S08]  /*0a60*/  @P1 DFMA R12, R8, R2, R4 ;  /* 0x00000002080c122b */ /* 0x004fd00000000004 */
[----:B----4-:R-:W-:-:S11]  /*0a70*/  @!P0 DFMA R12, R14, R10, R12 ;  /* 0x0000000a0e0c822b */ /* 0x010fd6000000000c */
.L_x_8:
[----:B------:R-:W0:Y:S01]  /*0a80*/  LDC.64 R2, c[0x0][0x390] ;  /* 0x0000e400ff027b82 */ /* 0x000e220000000a00 */
[----:B------:R-:W-:-:S04]  /*0a90*/  IMAD R19, R19, UR18, R0 ;  /* 0x0000001213137c24 */ /* 0x000fc8000f8e0200 */
[----:B0-----:R-:W-:-:S05]  /*0aa0*/  IMAD.WIDE R2, R19, 0x8, R2 ;  /* 0x0000000813027825 */ /* 0x001fca00078e0202 */
[----:B------:R-:W-:Y:S01]  /*0ab0*/  STG.E.64 desc[UR16][R2.64], R12 ;  /* 0x0000000c02007986 */ /* 0x000fe2000c101b10 */
[----:B------:R-:W-:Y:S05]  /*0ac0*/  EXIT ;  /* 0x000000000000794d */ /* 0x000fea0003800000 */
.L_x_12:
        /* <DEDUP_REMOVED lines=11> */
.L_x_25:


//--------------------- .text._Z5dgemmPdS_S_i     --------------------------
	.section	.text._Z5dgemmPdS_S_i,"ax",@progbits
	.align	128
        .global         _Z5dgemmPdS_S_i
        .type           _Z5dgemmPdS_S_i,@function
        .size           _Z5dgemmPdS_S_i,(.L_x_26 - _Z5dgemmPdS_S_i)
        .other          _Z5dgemmPdS_S_i,@"STO_CUDA_ENTRY STV_DEFAULT"
_Z5dgemmPdS_S_i:
.text._Z5dgemmPdS_S_i:
        /* <DEDUP_REMOVED lines=34> */
.L_x_15:
        /* <DEDUP_REMOVED lines=52> */
.L_x_14:
        /* <DEDUP_REMOVED lines=39> */
.L_x_16:
        /* <DEDUP_REMOVED lines=43> */
.L_x_13:
[----:B------:R-:W0:Y:S01]  /*0a80*/  LDC.64 R2, c[0x0][0x390] ;  /* 0x0000e400ff027b82 */ /* 0x000e220000000a00 */
[----:B------:R-:W-:-:S04]  /*0a90*/  IMAD R19, R19, UR18, R0 ;  /* 0x0000001213137c24 */ /* 0x000fc8000f8e0200 */
[----:B0-----:R-:W-:-:S05]  /*0aa0*/  IMAD.WIDE R2, R19, 0x8, R2 ;  /* 0x0000000813027825 */ /* 0x001fca00078e0202 */
[----:B------:R-:W-:Y:S01]  /*0ab0*/  STG.E.64 desc[UR16][R2.64], R12 ;  /* 0x0000000c02007986 */ /* 0x000fe2000c101b10 */
[----:B------:R-:W-:Y:S05]  /*0ac0*/  EXIT ;  /* 0x000000000000794d */ /* 0x000fea0003800000 */
.L_x_17:
        /* <DEDUP_REMOVED lines=11> */
.L_x_26:


//--------------------- .text._Z5sgemmPfS_S_i     --------------------------
	.section	.text._Z5sgemmPfS_S_i,"ax",@progbits
	.align	128
        .global         _Z5sgemmPfS_S_i
        .type           _Z5sgemmPfS_S_i,@function
        .size           _Z5sgemmPfS_S_i,(.L_x_27 - _Z5sgemmPfS_S_i)
        .other          _Z5sgemmPfS_S_i,@"STO_CUDA_ENTRY STV_DEFAULT"
_Z5sgemmPfS_S_i:
.text._Z5sgemmPfS_S_i:
[----:B------:R-:W-:Y:S01]  /*0000*/  LDC R1, c[0x0][0x37c] ;  /* 0x0000df00ff017b82 */ /* 0x000fe20000000800 */
[----:B------:R-:W0:Y:S01]  /*0010*/  S2R R3, SR_TID.X ;  /* 0x0000000000037919 */ /* 0x000e220000002100 */
[----:B------:R-:W1:Y:S06]  /*0020*/  LDCU UR18, c[0x0][0x398] ;  /* 0x00007300ff1277ac */ /* 0x000e6c0008000800 */
[----:B------:R-:W0:Y:S01]  /*0030*/  LDC R0, c[0x0][0x360] ;  /* 0x0000d800ff007b82 */ /* 0x000e220000000800 */
[----:B------:R-:W-:Y:S01]  /*0040*/  HFMA2 R12, -RZ, RZ, 0, 0 ;  /* 0x00000000ff0c7431 */ /* 0x000fe200000001ff */
        /* <DEDUP_REMOVED lines=11> */
[----:B------:R-:W-:Y:S01]  /*0100*/  ULOP3.LUT UR19, UR18, 0x7, URZ, 0xc0, !UPT ;  /* 0x0000000712137892 */ /* 0x000fe2000f8ec0ff */
[----:B------:R-:W-:Y:S01]  /*0110*/  MOV R12, RZ ;  /* 0x000000ff000c7202 */ /* 0x000fe20000000f00 */
[----:B------:R-:W-:Y:S02]  /*0120*/  UMOV UR4, URZ ;  /* 0x000000ff00047c82 */ /* 0x000fe40008000000 */
[----:B------:R-:W-:Y:S02]  /*0130*/  UISETP.NE.AND UP0, UPT, UR19, URZ, UPT ;  /* 0x000000ff1300728c */ /* 0x000fe4000bf05270 */
[----:B------:R-:W-:Y:S09]  /*0140*/  BRA.U !UP1, `(.L_x_19) ;  /* 0x0000000509087547 */ /* 0x000ff2000b800000 */
[----:B------:R-:W0:Y:S01]  /*0150*/  LDCU.128 UR20, c[0x0][0x380] ;  /* 0x00007000ff1477ac */ /* 0x000e220008000c00 */
[----:B------:R-:W-:Y:S02]  /*0160*/  MOV R12, RZ ;  /* 0x000000ff000c7202 */ /* 0x000fe40000000f00 */
[----:B------:R-:W-:Y:S01]  /*0170*/  MOV R14, R0 ;  /* 0x00000000000e7202 */ /* 0x000fe20000000f00 */
        /* <DEDUP_REMOVED lines=10> */
[----:B------:R-:W-:-:S04]  /*0220*/  IADD3 R2, P0, PT, R2, 0x10, RZ ;  /* 0x0000001002027810 */ /* 0x000fc80007f1e0ff */
[----:B------:R-:W-:-:S09]  /*0230*/  IADD3.X R3, PT, PT, RZ, R3, RZ, P0, !PT ;  /* 0x00000003ff037210 */ /* 0x000fd200007fe4ff */
.L_x_20:
[----:B------:R-:W-:Y:S01]  /*0240*/  HFMA2 R23, -RZ, RZ, 0, 2.384185791015625e-07 ;  /* 0x00000004ff177431 */ /* 0x000fe200000001ff */
[----:B------:R-:W-:Y:S01]  /*0250*/  UIMAD.WIDE.U32 UR24, UR18, 0x4, UR22 ;  /* 0x00000004121878a5 */ /* 0x000fe2000f8e0016 */
[----:B------:R-:W2:Y:S01]  /*0260*/  LDG.E R21, desc[UR16][R2.64+-0x10] ;  /* 0xfffff01002157981 */ /* 0x000ea2000c1e1900 */
[----:B------:R-:W-:Y:S01]  /*0270*/  UIMAD.WIDE.U32 UR20, UR18, 0x8, UR22 ;  /* 0x00000008121478a5 */ /* 0x000fe2000f8e0016 */
[----:B------:R-:W-:Y:S02]  /*0280*/  IMAD.MOV.U32 R11, RZ, RZ, 0x4 ;  /* 0x00000004ff0b7424 */ /* 0x000fe400078e00ff */
[----:B------:R-:W-:Y:S01]  /*0290*/  HFMA2 R7, -RZ, RZ, 0, 2.384185791015625e-07 ;  /* 0x00000004ff077431 */ /* 0x000fe200000001ff */
[----:B------:R-:W3:Y:S01]  /*02a0*/  LDG.E R19, desc[UR16][R2.64+-0xc] ;  /* 0xfffff41002137981 */ /* 0x000ee2000c1e1900 */
[----:B------:R-:W-:Y:S02]  /*02b0*/  MOV R8, UR24 ;  /* 0x0000001800087c02 */ /* 0x000fe40008000f00 */
[----:B------:R-:W-:Y:S01]  /*02c0*/  MOV R9, UR25 ;  /* 0x0000001900097c02 */ /* 0x000fe20008000f00 */
[C---:B------:R-:W-:Y:S01]  /*02d0*/  IMAD.WIDE R22, R14.reuse, R23, UR22 ;  /* 0x000000160e167e25 */ /* 0x040fe2000f8e0217 */
[----:B------:R-:W-:Y:S01]  /*02e0*/  MOV R24, UR20 ;  /* 0x0000001400187c02 */ /* 0x000fe20008000f00 */
[----:B------:R-:W4:Y:S01]  /*02f0*/  LDG.E R17, desc[UR16][R2.64+-0x8] ;  /* 0xfffff81002117981 */ /* 0x000f22000c1e1900 */
[----:B------:R-:W-:Y:S01]  /*0300*/  MOV R25, UR21 ;  /* 0x0000001500197c02 */ /* 0x000fe20008000f00 */
[----:B------:R-:W-:-:S02]  /*0310*/  IMAD.WIDE R8, R14, 0x4, R8 ;  /* 0x000000040e087825 */ /* 0x000fc400078e0208 */
[----:B------:R-:W2:Y:S02]  /*0320*/  LDG.E R22, desc[UR16][R22.64] ;  /* 0x0000001016167981 */ /* 0x000ea4000c1e1900 */
[C---:B------:R-:W-:Y:S01]  /*0330*/  IMAD.WIDE R24, R14.reuse, 0x4, R24 ;  /* 0x000000040e187825 */ /* 0x040fe200078e0218 */
[----:B------:R-:W-:Y:S01]  /*0340*/  MOV R5, 0x4 ;  /* 0x0000000400057802 */ /* 0x000fe20000000f00 */
[----:B------:R0:W3:Y:S02]  /*0350*/  LDG.E R20, desc[UR16][R8.64] ;  /* 0x0000001008147981 */ /* 0x0000e4000c1e1900 */
[C---:B------:R-:W-:Y:S02]  /*0360*/  IMAD.WIDE R10, R14.reuse, R11, UR6 ;  /* 0x000000060e0a7e25 */ /* 0x040fe4000f8e020b */
[----:B------:R-:W4:Y:S02]  /*0370*/  LDG.E R18, desc[UR16][R24.64] ;  /* 0x0000001018127981 */ /* 0x000f24000c1e1900 */
[----:B------:R-:W-:-:S04]  /*0380*/  IMAD.WIDE R4, R14, R5, UR8 ;  /* 0x000000080e047e25 */ /* 0x000fc8000f8e0205 */
[----:B------:R-:W-:Y:S01]  /*0390*/  HFMA2 R27, -RZ, RZ, 0, 2.384185791015625e-07 ;  /* 0x00000004ff1b7431 */ /* 0x000fe200000001ff */
[----:B------:R1:W5:Y:S01]  /*03a0*/  LDG.E R16, desc[UR16][R10.64] ;  /* 0x000000100a107981 */ /* 0x000362000c1e1900 */
[----:B0-----:R-:W-:-:S03]  /*03b0*/  MOV R9, 0x4 ;  /* 0x0000000400097802 */ /* 0x001fc60000000f00 */
[----:B------:R-:W5:Y:S01]  /*03c0*/  LDG.E R15, desc[UR16][R2.64+-0x4] ;  /* 0xfffffc10020f7981 */ /* 0x000f62000c1e1900 */
[----:B------:R-:W-:-:S03]  /*03d0*/  IMAD.WIDE R6, R14, R7, UR10 ;  /* 0x0000000a0e067e25 */ /* 0x000fc6000f8e0207 */
[----:B------:R0:W5:Y:S01]  /*03e0*/  LDG.E R4, desc[UR16][R4.64] ;  /* 0x0000001004047981 */ /* 0x000162000c1e1900 */
[----:B------:R-:W-:-:S03]  /*03f0*/  IMAD.WIDE R8, R14, R9, UR12 ;  /* 0x0000000c0e087e25 */ /* 0x000fc6000f8e0209 */
[----:B------:R-:W5:Y:S01]  /*0400*/  LDG.E R23, desc[UR16][R2.64] ;  /* 0x0000001002177981 */ /* 0x000f62000c1e1900 */
[----:B-1----:R-:W-:-:S03]  /*0410*/  IMAD.WIDE R10, R14, R27, UR14 ;  /* 0x0000000e0e0a7e25 */ /* 0x002fc6000f8e021b */
[----:B------:R-:W5:Y:S04]  /*0420*/  LDG.E R7, desc[UR16][R6.64] ;  /* 0x0000001006077981 */ /* 0x000f68000c1e1900 */
[----:B------:R-:W5:Y:S04]  /*0430*/  LDG.E R24, desc[UR16][R2.64+0x4] ;  /* 0x0000041002187981 */ /* 0x000f68000c1e1900 */
[----:B------:R-:W5:Y:S04]  /*0440*/  LDG.E R8, desc[UR16][R8.64] ;  /* 0x0000001008087981 */ /* 0x000f68000c1e1900 */
[----:B------:R-:W5:Y:S04]  /*0450*/  LDG.E R25, desc[UR16][R2.64+0x8] ;  /* 0x0000081002197981 */ /* 0x000f68000c1e1900 */
[----:B------:R-:W5:Y:S04]  /*0460*/  LDG.E R10, desc[UR16][R10.64] ;  /* 0x000000100a0a7981 */ /* 0x000f68000c1e1900 */
[----:B------:R1:W5:Y:S01]  /*0470*/  LDG.E R27, desc[UR16][R2.64+0xc] ;  /* 0x00000c10021b7981 */ /* 0x000362000c1e1900 */
[----:B------:R-:W-:-:S04]  /*0480*/  UIADD3 UR5, UPT, UPT, UR5, 0x8, URZ ;  /* 0x0000000805057890 */ /* 0x000fc8000fffe0ff */
[----:B------:R-:W-:Y:S01]  /*0490*/  UISETP.NE.AND UP1, UPT, UR5, URZ, UPT ;  /* 0x000000ff0500728c */ /* 0x000fe2000bf25270 */
[----:B0-----:R-:W-:Y:S02]  /*04a0*/  MOV R5, UR18 ;  /* 0x0000001200057c02 */ /* 0x001fe40008000f00 */
[----:B-1----:R-:W-:Y:S02]  /*04b0*/  IADD3 R2, P0, PT, R2, 0x20, RZ ;  /* 0x0000002002027810 */ /* 0x002fe40007f1e0ff */
[----:B------:R-:W-:Y:S02]  /*04c0*/  LEA R14, R5, R14, 0x3 ;  /* 0x0000000e050e7211 */ /* 0x000fe400078e18ff */
[----:B------:R-:W-:Y:S01]  /*04d0*/  IADD3.X R3, PT, PT, RZ, R3, RZ, P0, !PT ;  /* 0x00000003ff037210 */ /* 0x000fe200007fe4ff */
[----:B--2---:R-:W-:-:S04]  /*04e0*/  FFMA R22, R21, R22, R12 ;  /* 0x0000001615167223 */ /* 0x004fc8000000000c */
[----:B---3--:R-:W-:-:S04]  /*04f0*/  FFMA R20, R19, R20, R22 ;  /* 0x0000001413147223 */ /* 0x008fc80000000016 */
[----:B----4-:R-:W-:-:S04]  /*0500*/  FFMA R18, R17, R18, R20 ;  /* 0x0000001211127223 */ /* 0x010fc80000000014 */
[----:B-----5:R-:W-:-:S04]  /*0510*/  FFMA R16, R15, R16, R18 ;  /* 0x000000100f107223 */ /* 0x020fc80000000012 */
[----:B------:R-:W-:-:S04]  /*0520*/  FFMA R23, R23, R4, R16 ;  /* 0x0000000417177223 */ /* 0x000fc80000000010 */
[----:B------:R-:W-:-:S04]  /*0530*/  FFMA R24, R24, R7, R23 ;  /* 0x0000000718187223 */ /* 0x000fc80000000017 */
[----:B------:R-:W-:-:S04]  /*0540*/  FFMA R8, R25, R8, R24 ;  /* 0x0000000819087223 */ /* 0x000fc80000000018 */
[----:B------:R-:W-:Y:S01]  /*0550*/  FFMA R12, R27, R10, R8 ;  /* 0x0000000a1b0c7223 */ /* 0x000fe20000000008 */
[----:B------:R-:W-:Y:S06]  /*0560*/  BRA.U UP1, `(.L_x_20) ;  /* 0xfffffffd01347547 */ /* 0x000fec000b83ffff */
.L_x_19:
        /* <DEDUP_REMOVED lines=8> */
[----:B------:R-:W-:Y:S01]  /*05f0*/  MOV R5, UR4 ;  /* 0x0000000400057c02 */ /* 0x000fe20008000f00 */
[C---:B------:R-:W-:Y:S01]  /*0600*/  VIADD R3, R2.reuse, UR4 ;  /* 0x0000000402037c36 */ /* 0x040fe20008000000 */
[----:B------:R-:W-:Y:S02]  /*0610*/  MOV R11, UR18 ;  /* 0x00000012000b7c02 */ /* 0x000fe40008000f00 */
[----:B------:R-:W-:Y:S01]  /*0620*/  IADD3 R14, P0, PT, R2, UR4, RZ ;  /* 0x00000004020e7c10 */ /* 0x000fe2000ff1e0ff */
[----:B------:R-:W-:Y:S01]  /*0630*/  IMAD R5, R5, UR18, R0 ;  /* 0x0000001205057c24 */ /* 0x000fe2000f8e0200 */
[----:B------:R-:W2:Y:S01]  /*0640*/  LDC.64 R8, c[0x0][0x380] ;  /* 0x0000e000ff087b82 */ /* 0x000ea20000000a00 */
[----:B------:R-:W-:Y:S02]  /*0650*/  MOV R15, UR18 ;  /* 0x00000012000f7c02 */ /* 0x000fe40008000f00 */
[----:B------:R-:W-:Y:S01]  /*0660*/  MOV R17, UR18 ;  /* 0x0000001200117c02 */ /* 0x000fe20008000f00 */
[----:B0-----:R-:W-:-:S04]  /*0670*/  IMAD.WIDE R6, R5, 0x4, R6 ;  /* 0x0000000405067825 */ /* 0x001fc800078e0206 */
[----:B------:R-:W-:Y:S02]  /*0680*/  IMAD.WIDE.U32 R10, R11, 0x4, R6 ;  /* 0x000000040b0a7825 */ /* 0x000fe400078e0006 */
[----:B------:R-:W3:Y:S02]  /*0690*/  LDG.E R6, desc[UR16][R6.64] ;  /* 0x0000001006067981 */ /* 0x000ee4000c1e1900 */
[----:B--2---:R-:W-:Y:S01]  /*06a0*/  IMAD.WIDE.U32 R8, R3, 0x4, R8 ;  /* 0x0000000403087825 */ /* 0x004fe200078e0008 */
[----:B------:R-:W-:Y:S02]  /*06b0*/  IADD3.X R3, PT, PT, RZ, RZ, RZ, P0, !PT ;  /* 0x000000ffff037210 */ /* 0x000fe400007fe4ff */
[----:B-1----:R-:W-:-:S03]  /*06c0*/  LEA R4, P0, R14, UR6, 0x2 ;  /* 0x000000060e047c11 */ /* 0x002fc6000f8010ff */
[----:B------:R-:W3:Y:S01]  /*06d0*/  LDG.E R9, desc[UR16][R8.64] ;  /* 0x0000001008097981 */ /* 0x000ee2000c1e1900 */
[----:B------:R-:W-:Y:S01]  /*06e0*/  LEA.HI.X R5, R14, UR7, R3, 0x2, P0 ;  /* 0x000000070e057c11 */ /* 0x000fe200080f1403 */
[----:B------:R-:W-:Y:S02]  /*06f0*/  IMAD.WIDE.U32 R14, R15, 0x4, R10 ;  /* 0x000000040f0e7825 */ /* 0x000fe400078e000a */
[----:B------:R-:W2:Y:S04]  /*0700*/  LDG.E R3, desc[UR16][R10.64] ;  /* 0x000000100a037981 */ /* 0x000ea8000c1e1900 */
[----:B------:R-:W2:Y:S01]  /*0710*/  LDG.E R18, desc[UR16][R4.64+0x4] ;  /* 0x0000041004127981 */ /* 0x000ea2000c1e1900 */
[----:B------:R-:W-:-:S03]  /*0720*/  IMAD.WIDE.U32 R16, R17, 0x4, R14 ;  /* 0x0000000411107825 */ /* 0x000fc600078e000e */
[----:B------:R-:W4:Y:S04]  /*0730*/  LDG.E R19, desc[UR16][R14.64] ;  /* 0x000000100e137981 */ /* 0x000f28000c1e1900 */
[----:B------:R-:W4:Y:S04]  /*0740*/  LDG.E R20, desc[UR16][R4.64+0x8] ;  /* 0x0000081004147981 */ /* 0x000f28000c1e1900 */
[----:B------:R-:W5:Y:S04]  /*0750*/  LDG.E R22, desc[UR16][R4.64+0xc] ;  /* 0x00000c1004167981 */ /* 0x000f68000c1e1900 */
[----:B------:R-:W5:Y:S01]  /*0760*/  LDG.E R16, desc[UR16][R16.64] ;  /* 0x0000001010107981 */ /* 0x000f62000c1e1900 */
[----:B------:R-:W-:Y:S01]  /*0770*/  UIADD3 UR4, UPT, UPT, UR4, 0x4, URZ ;  /* 0x0000000404047890 */ /* 0x000fe2000fffe0ff */
[----:B---3--:R-:W-:-:S04]  /*0780*/  FFMA R9, R9, R6, R12 ;  /* 0x0000000609097223 */ /* 0x008fc8000000000c */
[----:B--2---:R-:W-:-:S04]  /*0790*/  FFMA R3, R18, R3, R9 ;  /* 0x0000000312037223 */ /* 0x004fc80000000009 */
[----:B----4-:R-:W-:-:S04]  /*07a0*/  FFMA R3, R20, R19, R3 ;  /* 0x0000001314037223 */ /* 0x010fc80000000003 */
[----:B-----5:R-:W-:-:S07]  /*07b0*/  FFMA R12, R22, R16, R3 ;  /* 0x00000010160c7223 */ /* 0x020fce0000000003 */
.L_x_21:
[----:B------:R-:W-:Y:S05]  /*07c0*/  BRA.U !UP1, `(.L_x_18) ;  /* 0x0000000109a87547 */ /* 0x000fea000b800000 */
[----:B------:R-:W-:Y:S01]  /*07d0*/  UISETP.NE.AND UP0, UPT, UR5, 0x1, UPT ;  /* 0x000000010500788c */ /* 0x000fe2000bf05270 */
[----:B------:R-:W-:Y:S01]  /*07e0*/  MOV R9, UR4 ;  /* 0x0000000400097c02 */ /* 0x000fe20008000f00 */
[----:B------:R-:W-:Y:S02]  /*07f0*/  ULOP3.LUT UR5, UR18, 0x1, URZ, 0xc0, !UPT ;  /* 0x0000000112057892 */ /* 0x000fe4000f8ec0ff */
[----:B------:R-:W-:Y:S02]  /*0800*/  MOV R17, UR18 ;  /* 0x0000001200117c02 */ /* 0x000fe40008000f00 */
[----:B------:R-:W-:Y:S01]  /*0810*/  UISETP.NE.U32.AND UP1, UPT, UR5, 0x1, UPT ;  /* 0x000000010500788c */ /* 0x000fe2000bf25070 */
[----:B------:R-:W-:-:S04]  /*0820*/  PLOP3.LUT P1, PT, PT, PT, UP0, 0x80, 0x8 ;  /* 0x000000000008781c */ /* 0x000fc80003f2f008 */
[----:B------:R-:W0:Y:S01]  /*0830*/  @UP0 LDCU.128 UR8, c[0x0][0x380] ;  /* 0x00007000ff0807ac */ /* 0x000e220008000c00 */
[----:B------:R-:W-:Y:S01]  /*0840*/  PLOP3.LUT P0, PT, PT, PT, UP1, 0x80, 0x8 ;  /* 0x000000000008781c */ /* 0x000fe20003f0f018 */
[----:B------:R-:W1:Y:S04]  /*0850*/  @UP0 LDCU.64 UR6, c[0x0][0x380] ;  /* 0x00007000ff0607ac */ /* 0x000e680008000a00 */
[----:B------:R-:W2:Y:S03]  /*0860*/  @!UP1 LDCU.128 UR12, c[0x0][0x380] ;  /* 0x00007000ff0c97ac */ /* 0x000ea60008000c00 */
[C---:B------:R-:W-:Y:S02]  /*0870*/  @P1 IADD3 R3, PT, PT, R2.reuse, UR4, RZ ;  /* 0x0000000402031c10 */ /* 0x040fe4000fffe0ff */
[----:B------:R-:W-:Y:S01]  /*0880*/  @P1 IADD3 R5, P2, PT, R2, UR4, RZ ;  /* 0x0000000402051c10 */ /* 0x000fe2000ff5e0ff */
[----:B------:R-:W-:-:S03]  /*0890*/  @UP0 UIADD3 UR4, UPT, UPT, UR4, 0x2, URZ ;  /* 0x0000000204040890 */ /* 0x000fc6000fffe0ff */
[----:B------:R-:W-:Y:S02]  /*08a0*/  @P1 IADD3.X R8, PT, PT, RZ, RZ, RZ, P2, !PT ;  /* 0x000000ffff081210 */ /* 0x000fe400017fe4ff */
[----:B0-----:R-:W-:Y:S01]  /*08b0*/  MOV R14, UR8 ;  /* 0x00000008000e7c02 */ /* 0x001fe20008000f00 */
[----:B------:R-:W-:Y:S01]  /*08c0*/  IMAD.U32 R6, RZ, RZ, UR10 ;  /* 0x0000000aff067e24 */ /* 0x000fe2000f8e00ff */
[----:B------:R-:W-:Y:S02]  /*08d0*/  MOV R15, UR9 ;  /* 0x00000009000f7c02 */ /* 0x000fe40008000f00 */
[----:B------:R-:W-:Y:S02]  /*08e0*/  MOV R7, UR11 ;  /* 0x0000000b00077c02 */ /* 0x000fe40008000f00 */
[----:B-1----:R-:W-:Y:S01]  /*08f0*/  @P1 LEA R4, P2, R5, UR6, 0x2 ;  /* 0x0000000605041c11 */ /* 0x002fe2000f8410ff */
[----:B------:R-:W-:-:S04]  /*0900*/  @P1 IMAD.WIDE.U32 R14, R3, 0x4, R14 ;  /* 0x00000004030e1825 */ /* 0x000fc800078e000e */
[----:B------:R-:W-:Y:S01]  /*0910*/  @P1 IMAD R3, R9, UR18, R0 ;  /* 0x0000001209031c24 */ /* 0x000fe2000f8e0200 */
[----:B------:R-:W-:-:S03]  /*0920*/  MOV R21, UR4 ;  /* 0x0000000400157c02 */ /* 0x000fc60008000f00 */
[----:B------:R-:W-:Y:S01]  /*0930*/  @P1 IMAD.WIDE R6, R3, 0x4, R6 ;  /* 0x0000000403061825 */ /* 0x000fe200078e0206 */
[----:B------:R-:W-:Y:S01]  /*0940*/  @P1 LEA.HI.X R5, R5, UR7, R8, 0x2, P2 ;  /* 0x0000000705051c11 */ /* 0x000fe200090f1408 */
[----:B------:R-:W3:Y:S01]  /*0950*/  @P1 LDG.E R3, desc[UR16][R14.64] ;  /* 0x000000100e031981 */ /* 0x000ee2000c1e1900 */
[----:B--2---:R-:W-:Y:S01]  /*0960*/  MOV R8, UR12 ;  /* 0x0000000c00087c02 */ /* 0x004fe20008000f00 */
[----:B------:R-:W-:Y:S01]  /*0970*/  @!P0 IMAD R21, R21, UR18, R0 ;  /* 0x0000001215158c24 */ /* 0x000fe2000f8e0200 */
[----:B------:R-:W-:Y:S01]  /*0980*/  MOV R9, UR13 ;  /* 0x0000000d00097c02 */ /* 0x000fe20008000f00 */
[----:B------:R-:W-:Y:S01]  /*0990*/  @P1 IMAD.WIDE.U32 R16, R17, 0x4, R6 ;  /* 0x0000000411101825 */ /* 0x000fe200078e0006 */
[----:B------:R-:W-:Y:S01]  /*09a0*/  @!P0 IADD3 R19, PT, PT, R2, UR4, RZ ;  /* 0x0000000402138c10 */ /* 0x000fe2000fffe0ff */
[----:B------:R-:W3:Y:S01]  /*09b0*/  @P1 LDG.E R6, desc[UR16][R6.64] ;  /* 0x0000001006061981 */ /* 0x000ee2000c1e1900 */
[----:B------:R-:W-:Y:S02]  /*09c0*/  MOV R10, UR14 ;  /* 0x0000000e000a7c02 */ /* 0x000fe40008000f00 */
[----:B------:R-:W-:Y:S01]  /*09d0*/  MOV R11, UR15 ;  /* 0x0000000f000b7c02 */ /* 0x000fe20008000f00 */
[----:B------:R-:W-:Y:S01]  /*09e0*/  @!P0 IMAD.WIDE.U32 R8, R19, 0x4, R8 ;  /* 0x0000000413088825 */ /* 0x000fe200078e0008 */
[----:B------:R-:W2:Y:S03]  /*09f0*/  @P1 LDG.E R16, desc[UR16][R16.64] ;  /* 0x0000001010101981 */ /* 0x000ea6000c1e1900 */
[----:B------:R-:W-:Y:S01]  /*0a00*/  @!P0 IMAD.WIDE R10, R21, 0x4, R10 ;  /* 0x00000004150a8825 */ /* 0x000fe200078e020a */
[----:B------:R-:W2:Y:S04]  /*0a10*/  @P1 LDG.E R4, desc[UR16][R4.64+0x4] ;  /* 0x0000041004041981 */ /* 0x000ea8000c1e1900 */
[----:B------:R-:W4:Y:S04]  /*0a20*/  @!P0 LDG.E R9, desc[UR16][R8.64] ;  /* 0x0000001008098981 */ /* 0x000f28000c1e1900 */
[----:B------:R-:W4:Y:S01]  /*0a30*/  @!P0 LDG.E R10, desc[UR16][R10.64] ;  /* 0x000000100a0a8981 */ /* 0x000f22000c1e1900 */
[----:B---3--:R-:W-:-:S04]  /*0a40*/  @P1 FFMA R3, R3, R6, R12 ;  /* 0x0000000603031223 */ /* 0x008fc8000000000c */
[----:B--2---:R-:W-:-:S04]  /*0a50*/  @P1 FFMA R12, R4, R16, R3 ;  /* 0x00000010040c1223 */ /* 0x004fc80000000003 */
[----:B----4-:R-:W-:-:S07]  /*0a60*/  @!P0 FFMA R12, R9, R10, R12 ;  /* 0x0000000a090c8223 */ /* 0x010fce000000000c */
.L_x_18:
[----:B------:R-:W0:Y:S01]  /*0a70*/  LDC.64 R2, c[0x0][0x390] ;  /* 0x0000e400ff027b82 */ /* 0x000e220000000a00 */
[----:B------:R-:W-:-:S04]  /*0a80*/  IMAD R13, R13, UR18, R0 ;  /* 0x000000120d0d7c24 */ /* 0x000fc8000f8e0200 */
[----:B0-----:R-:W-:-:S05]  /*0a90*/  IMAD.WIDE R2, R13, 0x4, R2 ;  /* 0x000000040d027825 */ /* 0x001fca00078e0202 */
[----:B------:R-:W-:Y:S01]  /*0aa0*/  STG.E desc[UR16][R2.64], R12 ;  /* 0x0000000c02007986 */ /* 0x000fe2000c101910 */
[----:B------:R-:W-:Y:S05]  /*0ab0*/  EXIT ;  /* 0x000000000000794d */ /* 0x000fea0003800000 */
.L_x_22:
        /* <DEDUP_REMOVED lines=12> */
.L_x_27:


//--------------------- .nv.shared._Z21ieee_64bits_gemm_blocPdS_S_i --------------------------
	.section	.nv.shared._Z21ieee_64bits_gemm_blocPdS_S_i,"aw",@nobits
	.sectionflags	@""
	.align	8
.nv.shared._Z21ieee_64bits_gemm_blocPdS_S_i:
	.zero		17408


//--------------------- .nv.shared.reserved.0     --------------------------
	.section	.nv.shared.reserved.0,"aw",@nobits
	.weak		__nv_reservedSMEM_offset_0_alias
	.size		__nv_reservedSMEM_offset_0_alias, 0, 64
	.other		__nv_reservedSMEM_offset_0_alias,@"STO_CUDA_RESERVED_SHARED STV_DEFAULT"
__nv_reservedSMEM_offset_0_alias:
	.zero		0
	.zero		64


//--------------------- .nv.constant0._Z21ieee_64bits_gemm_blocPdS_S_i --------------------------
	.section	.nv.constant0._Z21ieee_64bits_gemm_blocPdS_S_i,"a",@progbits
	.sectionflags	@""
	.align	4
.nv.constant0._Z21ieee_64bits_gemm_blocPdS_S_i:
	.zero		924


//--------------------- .nv.constant0._Z20ieee_64bits_gemm_ijkPdS_S_i --------------------------
	.section	.nv.constant0._Z20ieee_64bits_gemm_ijkPdS_S_i,"a",@progbits
	.sectionflags	@""
	.align	4
.nv.constant0._Z20ieee_64bits_gemm_ijkPdS_S_i:
	.zero		924


//--------------------- .nv.constant0._Z20ieee_64bits_gemm_jikPdS_S_i --------------------------
	.section	.nv.constant0._Z20ieee_64bits_gemm_jikPdS_S_i,"a",@progbits
	.sectionflags	@""
	.align	4
.nv.constant0._Z20ieee_64bits_gemm_jikPdS_S_i:
	.zero		924


//--------------------- .nv.constant0._Z5dgemmPdS_S_i --------------------------
	.section	.nv.constant0._Z5dgemmPdS_S_i,"a",@progbits
	.sectionflags	@""
	.align	4
.nv.constant0._Z5dgemmPdS_S_i:
	.zero		924


//--------------------- .nv.constant0._Z5sgemmPfS_S_i --------------------------
	.section	.nv.constant0._Z5sgemmPfS_S_i,"a",@progbits
	.sectionflags	@""
	.align	4
.nv.constant0._Z5sgemmPfS_S_i:
	.zero		924


//--------------------- SYMBOLS --------------------------

	.type		.nv.reservedSmem.offset0,@object
	.size		.nv.reservedSmem.offset0,0x4
	.type		.nv.reservedSmem.cap,@object
	.size		.nv.reservedSmem.cap,0x4
